	.target	sm_90a

	.elftype	@"ET_EXEC"


//--------------------- .note.nv.tkinfo           --------------------------
	.section	.note.nv.tkinfo,"",@"SHT_NOTE"
	.sectionflags	@"SHF_NOTE_NV_TKINFO"
	.tkinfo
        /*0018*/ 	.word	0x00000002
        /*0030*/ 	.string	""
        /*0030*/ 	.string	"ptxas"
        /*0030*/ 	.string	"Cuda compilation tools, release 13.0, V13.0.88"
        /*0030*/ 	.string	"Build cuda_13.0.r13.0/compiler.36424714_0"
        /*0030*/ 	.string	"-arch sm_90a -m 64 "



//--------------------- .note.nv.cuinfo           --------------------------
	.section	.note.nv.cuinfo,"",@"SHT_NOTE"
	.sectionflags	@"SHF_NOTE_NV_CUINFO"
        /*0018*/ 	.short	0x0002
        /*001a*/ 	.short	0x005a
        /*001c*/ 	.short	0x0082
	.zero		2


//--------------------- .nv.info                  --------------------------
	.section	.nv.info,"",@"SHT_CUDA_INFO"
	.align	4


	//----- nvinfo : EIATTR_REGCOUNT
	.align		4
        /*0000*/ 	.byte	0x04, 0x2f
        /*0002*/ 	.short	(.L_15 - .L_14)
	.align		4
.L_14:
        /*0004*/ 	.word	index@(_ZN7cutlass13device_kernelINS_4gemm6kernel13GemmUniversalIN4cute5tupleIJiiiiEEENS1_10collective13CollectiveMmaINS1_34MainloopSm90TmaGmmaWarpSpecializedILi5ENS5_IJNS4_1CILi2EEENSA_ILi1EEESC_EEENS1_35KernelTmaWarpSpecializedCooperativeEEENS5_IJNSA_ILi128EEESG_NSA_ILi64EEEEEENS_10bfloat16_tENS5_IJlSC_lEEESJ_SK_NS4_8TiledMMAINS4_8MMA_AtomIJNS4_4SM904GMMA28MMA_64x128x16_F32BF16BF16_SSILNSO_5MajorE0ELSQ_0ELNSO_7ScaleInE1ELSR_1EEEEEENS4_6LayoutISD_NS5_IJSC_NSA_ILi0EEESV_EEEEENS5_IJNS4_10UnderscoreESY_SY_EEEEENS4_13SM90_TMA_LOADENS4_14ComposedLayoutINS4_7SwizzleILi3ELi4ELi3EEENS4_18smem_ptr_flag_bitsILi16EEENSU_INS5_IJNSA_ILi8EEESH_EEENS5_IJSH_SC_EEEEEEEvNS4_8identityENS4_23SM90_TMA_LOAD_MULTICASTES1B_vS1C_EENS_8epilogue10collective6detail29Sm90TmaWarpSpecializedAdapterINS1G_15DefaultEpilogueISJ_SK_SK_NS1F_6thread17LinearCombinationISJ_Li1EffLNS1K_9ScaleType4KindE0ELNS_15FloatRoundStyleE2ESJ_EENS1_15EpilogueDefaultEEEEEvvEEEEvNT_6ParamsE)
        /*0008*/ 	.word	0x000000a8


	//----- nvinfo : EIATTR_FRAME_SIZE
	.align		4
.L_15:
        /*000c*/ 	.byte	0x04, 0x11
        /*000e*/ 	.short	(.L_17 - .L_16)
	.align		4
.L_16:
        /*0010*/ 	.word	index@(_ZN7cutlass13device_kernelINS_4gemm6kernel13GemmUniversalIN4cute5tupleIJiiiiEEENS1_10collective13CollectiveMmaINS1_34MainloopSm90TmaGmmaWarpSpecializedILi5ENS5_IJNS4_1CILi2EEENSA_ILi1EEESC_EEENS1_35KernelTmaWarpSpecializedCooperativeEEENS5_IJNSA_ILi128EEESG_NSA_ILi64EEEEEENS_10bfloat16_tENS5_IJlSC_lEEESJ_SK_NS4_8TiledMMAINS4_8MMA_AtomIJNS4_4SM904GMMA28MMA_64x128x16_F32BF16BF16_SSILNSO_5MajorE0ELSQ_0ELNSO_7ScaleInE1ELSR_1EEEEEENS4_6LayoutISD_NS5_IJSC_NSA_ILi0EEESV_EEEEENS5_IJNS4_10UnderscoreESY_SY_EEEEENS4_13SM90_TMA_LOADENS4_14ComposedLayoutINS4_7SwizzleILi3ELi4ELi3EEENS4_18smem_ptr_flag_bitsILi16EEENSU_INS5_IJNSA_ILi8EEESH_EEENS5_IJSH_SC_EEEEEEEvNS4_8identityENS4_23SM90_TMA_LOAD_MULTICASTES1B_vS1C_EENS_8epilogue10collective6detail29Sm90TmaWarpSpecializedAdapterINS1G_15DefaultEpilogueISJ_SK_SK_NS1F_6thread17LinearCombinationISJ_Li1EffLNS1K_9ScaleType4KindE0ELNS_15FloatRoundStyleE2ESJ_EENS1_15EpilogueDefaultEEEEEvvEEEEvNT_6ParamsE)
        /*0014*/ 	.word	0x00000000


	//----- nvinfo : EIATTR_MIN_STACK_SIZE
	.align		4
.L_17:
        /*0018*/ 	.byte	0x04, 0x12
        /*001a*/ 	.short	(.L_19 - .L_18)
	.align		4
.L_18:
        /*001c*/ 	.word	index@(_ZN7cutlass13device_kernelINS_4gemm6kernel13GemmUniversalIN4cute5tupleIJiiiiEEENS1_10collective13CollectiveMmaINS1_34MainloopSm90TmaGmmaWarpSpecializedILi5ENS5_IJNS4_1CILi2EEENSA_ILi1EEESC_EEENS1_35KernelTmaWarpSpecializedCooperativeEEENS5_IJNSA_ILi128EEESG_NSA_ILi64EEEEEENS_10bfloat16_tENS5_IJlSC_lEEESJ_SK_NS4_8TiledMMAINS4_8MMA_AtomIJNS4_4SM904GMMA28MMA_64x128x16_F32BF16BF16_SSILNSO_5MajorE0ELSQ_0ELNSO_7ScaleInE1ELSR_1EEEEEENS4_6LayoutISD_NS5_IJSC_NSA_ILi0EEESV_EEEEENS5_IJNS4_10UnderscoreESY_SY_EEEEENS4_13SM90_TMA_LOADENS4_14ComposedLayoutINS4_7SwizzleILi3ELi4ELi3EEENS4_18smem_ptr_flag_bitsILi16EEENSU_INS5_IJNSA_ILi8EEESH_EEENS5_IJSH_SC_EEEEEEEvNS4_8identityENS4_23SM90_TMA_LOAD_MULTICASTES1B_vS1C_EENS_8epilogue10collective6detail29Sm90TmaWarpSpecializedAdapterINS1G_15DefaultEpilogueISJ_SK_SK_NS1F_6thread17LinearCombinationISJ_Li1EffLNS1K_9ScaleType4KindE0ELNS_15FloatRoundStyleE2ESJ_EENS1_15EpilogueDefaultEEEEEvvEEEEvNT_6ParamsE)
        /*0020*/ 	.word	0x00000000
.L_19:


//--------------------- .nv.compat                --------------------------
	.section	.nv.compat,"",@"SHT_CUDA_COMPAT_INFO"
	.align	4
        /*0000*/ 	.byte	0x02, 0x09, 0x01, 0x00, 0x02, 0x02, 0x04, 0x00, 0x02, 0x05, 0x05, 0x00, 0x03, 0x07, 0x01, 0x01
        /*0010*/ 	.byte	0x02, 0x03, 0x01, 0x00, 0x02, 0x06, 0x01, 0x00, 0x04, 0x0b, 0x08, 0x00, 0x00, 0x00, 0x00, 0x00
        /*0020*/ 	.byte	0x00, 0x00, 0x00, 0x00


//--------------------- .nv.info._ZN7cutlass13device_kernelINS_4gemm6kernel13GemmUniversalIN4cute5tupleIJiiiiEEENS1_10collective13CollectiveMmaINS1_34MainloopSm90TmaGmmaWarpSpecializedILi5ENS5_IJNS4_1CILi2EEENSA_ILi1EEESC_EEENS1_35KernelTmaWarpSpecializedCooperativeEEENS5_IJNSA_ILi128EEESG_NSA_ILi64EEEEEENS_10bfloat16_tENS5_IJlSC_lEEESJ_SK_NS4_8TiledMMAINS4_8MMA_AtomIJNS4_4SM904GMMA28MMA_64x128x16_F32BF16BF16_SSILNSO_5MajorE0ELSQ_0ELNSO_7ScaleInE1ELSR_1EEEEEENS4_6LayoutISD_NS5_IJSC_NSA_ILi0EEESV_EEEEENS5_IJNS4_10UnderscoreESY_SY_EEEEENS4_13SM90_TMA_LOADENS4_14ComposedLayoutINS4_7SwizzleILi3ELi4ELi3EEENS4_18smem_ptr_flag_bitsILi16EEENSU_INS5_IJNSA_ILi8EEESH_EEENS5_IJSH_SC_EEEEEEEvNS4_8identityENS4_23SM90_TMA_LOAD_MULTICASTES1B_vS1C_EENS_8epilogue10collective6detail29Sm90TmaWarpSpecializedAdapterINS1G_15DefaultEpilogueISJ_SK_SK_NS1F_6thread17LinearCombinationISJ_Li1EffLNS1K_9ScaleType4KindE0ELNS_15FloatRoundStyleE2ESJ_EENS1_15EpilogueDefaultEEEEEvvEEEEvNT_6ParamsE --------------------------
	.section	.nv.info._ZN7cutlass13device_kernelINS_4gemm6kernel13GemmUniversalIN4cute5tupleIJiiiiEEENS1_10collective13CollectiveMmaINS1_34MainloopSm90TmaGmmaWarpSpecializedILi5ENS5_IJNS4_1CILi2EEENSA_ILi1EEESC_EEENS1_35KernelTmaWarpSpecializedCooperativeEEENS5_IJNSA_ILi128EEESG_NSA_ILi64EEEEEENS_10bfloat16_tENS5_IJlSC_lEEESJ_SK_NS4_8TiledMMAINS4_8MMA_AtomIJNS4_4SM904GMMA28MMA_64x128x16_F32BF16BF16_SSILNSO_5MajorE0ELSQ_0ELNSO_7ScaleInE1ELSR_1EEEEEENS4_6LayoutISD_NS5_IJSC_NSA_ILi0EEESV_EEEEENS5_IJNS4_10UnderscoreESY_SY_EEEEENS4_13SM90_TMA_LOADENS4_14ComposedLayoutINS4_7SwizzleILi3ELi4ELi3EEENS4_18smem_ptr_flag_bitsILi16EEENSU_INS5_IJNSA_ILi8EEESH_EEENS5_IJSH_SC_EEEEEEEvNS4_8identityENS4_23SM90_TMA_LOAD_MULTICASTES1B_vS1C_EENS_8epilogue10collective6detail29Sm90TmaWarpSpecializedAdapterINS1G_15DefaultEpilogueISJ_SK_SK_NS1F_6thread17LinearCombinationISJ_Li1EffLNS1K_9ScaleType4KindE0ELNS_15FloatRoundStyleE2ESJ_EENS1_15EpilogueDefaultEEEEEvvEEEEvNT_6ParamsE,"",@"SHT_CUDA_INFO"
	.sectionflags	@""
	.align	4


	//----- nvinfo : EIATTR_CUDA_API_VERSION
	.align		4
        /*0000*/ 	.byte	0x04, 0x37
        /*0002*/ 	.short	(.L_21 - .L_20)
.L_20:
        /*0004*/ 	.word	0x00000082


	//----- nvinfo : EIATTR_KPARAM_INFO
	.align		4
.L_21:
        /*0008*/ 	.byte	0x04, 0x17
        /*000a*/ 	.short	(.L_23 - .L_22)
.L_22:
        /*000c*/ 	.word	0x00000000
        /*0010*/ 	.short	0x0000
        /*0012*/ 	.short	0x0070
        /*0014*/ 	.byte	0x00, 0xf0, 0x01, 0x10


	//----- nvinfo : EIATTR_SPARSE_MMA_MASK
	.align		4
.L_23:
        /*0018*/ 	.byte	0x03, 0x50
        /*001a*/ 	.short	0x0000


	//----- nvinfo : EIATTR_MAXREG_COUNT
	.align		4
        /*001c*/ 	.byte	0x03, 0x1b
        /*001e*/ 	.short	0x00a8


	//----- nvinfo : EIATTR_NUM_BARRIERS
	.align		4
        /*0020*/ 	.byte	0x02, 0x4c
        /*0022*/ 	.byte	0x01
	.zero		1


	//----- nvinfo : EIATTR_EXTERNS
	.align		4
        /*0024*/ 	.byte	0x04, 0x0f
        /*0026*/ 	.short	(.L_25 - .L_24)


	//   ....[0]....
	.align		4
.L_24:
        /*0028*/ 	.word	index@(__assertfail)


	//----- nvinfo : EIATTR_MERCURY_ISA_VERSION
	.align		4
.L_25:
        /*002c*/ 	.byte	0x03, 0x5f
        /*002e*/ 	.short	0x0101


	//----- nvinfo : EIATTR_INT_WARP_WIDE_INSTR_OFFSETS
	.align		4
        /*0030*/ 	.byte	0x04, 0x31
        /*0032*/ 	.short	(.L_27 - .L_26)


	//   ....[0]....
.L_26:
        /*0034*/ 	.word	0x000004a0


	//   ....[1]....
        /*0038*/ 	.word	0x000004d0


	//   ....[2]....
        /*003c*/ 	.word	0x00000670


	//   ....[3]....
        /*0040*/ 	.word	0x00001f20


	//----- nvinfo : EIATTR_COOP_GROUP_MASK_REGIDS
	.align		4
.L_27:
        /*0044*/ 	.byte	0x04, 0x29
        /*0046*/ 	.short	(.L_29 - .L_28)


	//   ....[0]....
.L_28:
        /*0048*/ 	.word	0xffffffff


	//   ....[1]....
        /*004c*/ 	.word	0xffffffff


	//   ....[2]....
        /*0050*/ 	.word	0xffffffff


	//   ....[3]....
        /*0054*/ 	.word	0xffffffff


	//   ....[4]....
        /*0058*/ 	.word	0xffffffff


	//   ....[5]....
        /*005c*/ 	.word	0xffffffff


	//----- nvinfo : EIATTR_COOP_GROUP_INSTR_OFFSETS
	.align		4
.L_29:
        /*0060*/ 	.byte	0x04, 0x28
        /*0062*/ 	.short	(.L_31 - .L_30)


	//   ....[0]....
.L_30:
        /*0064*/ 	.word	0x00000060


	//   ....[1]....
        /*0068*/ 	.word	0x00000070


	//   ....[2]....
        /*006c*/ 	.word	0x00000130


	//   ....[3]....
        /*0070*/ 	.word	0x000002f0


	//   ....[4]....
        /*0074*/ 	.word	0x00000820


	//   ....[5]....
        /*0078*/ 	.word	0x000014a0


	//----- nvinfo : EIATTR_REG_RECONFIG
	.align		4
.L_31:
        /*007c*/ 	.byte	0x01, 0x54
	.zero		2


	//----- nvinfo : EIATTR_SYSCALL_OFFSETS
	.align		4
        /*0080*/ 	.byte	0x04, 0x46
        /*0082*/ 	.short	(.L_33 - .L_32)


	//   ....[0]....
.L_32:
        /*0084*/ 	.word	0x00001690


	//----- nvinfo : EIATTR_MBARRIER_INSTR_OFFSETS
	.align		4
.L_33:
        /*0088*/ 	.byte	0x04, 0x39
        /*008a*/ 	.short	(.L_35 - .L_34)


	//   ....[0]....
.L_34:
        /*008c*/ 	.word	0x00000230
        /*0090*/ 	.word	0x000000ff
        /*0094*/ 	.word	0x00000000
        /*0098*/ 	.short	0x0100
        /*009a*/ 	.byte	0x08
	.zero		1


	//   ....[1]....
        /*009c*/ 	.word	0x00000240
        /*00a0*/ 	.word	0x000000ff
        /*00a4*/ 	.word	0x00000028
        /*00a8*/ 	.short	0x0100
        /*00aa*/ 	.byte	0x08
	.zero		1


	//   ....[2]....
        /*00ac*/ 	.word	0x00000250
        /*00b0*/ 	.word	0x000000ff
        /*00b4*/ 	.word	0x00000008
        /*00b8*/ 	.short	0x0100
        /*00ba*/ 	.byte	0x08
	.zero		1


	//   ....[3]....
        /*00bc*/ 	.word	0x00000260
        /*00c0*/ 	.word	0x000000ff
        /*00c4*/ 	.word	0x00000030
        /*00c8*/ 	.short	0x0100
        /*00ca*/ 	.byte	0x08
	.zero		1


	//   ....[4]....
        /*00cc*/ 	.word	0x00000270
        /*00d0*/ 	.word	0x000000ff
        /*00d4*/ 	.word	0x00000010
        /*00d8*/ 	.short	0x0100
        /*00da*/ 	.byte	0x08
	.zero		1


	//   ....[5]....
        /*00dc*/ 	.word	0x00000280
        /*00e0*/ 	.word	0x000000ff
        /*00e4*/ 	.word	0x00000038
        /*00e8*/ 	.short	0x0100
        /*00ea*/ 	.byte	0x08
	.zero		1


	//   ....[6]....
        /*00ec*/ 	.word	0x00000290
        /*00f0*/ 	.word	0x000000ff
        /*00f4*/ 	.word	0x00000018
        /*00f8*/ 	.short	0x0100
        /*00fa*/ 	.byte	0x08
	.zero		1


	//   ....[7]....
        /*00fc*/ 	.word	0x000002a0
        /*0100*/ 	.word	0x000000ff
        /*0104*/ 	.word	0x00000040
        /*0108*/ 	.short	0x0100
        /*010a*/ 	.byte	0x08
	.zero		1


	//   ....[8]....
        /*010c*/ 	.word	0x000002b0
        /*0110*/ 	.word	0x000000ff
        /*0114*/ 	.word	0x00000020
        /*0118*/ 	.short	0x0100
        /*011a*/ 	.byte	0x08
	.zero		1


	//   ....[9]....
        /*011c*/ 	.word	0x000002c0
        /*0120*/ 	.word	0x000000ff
        /*0124*/ 	.word	0x00000048
        /*0128*/ 	.short	0x0100
        /*012a*/ 	.byte	0x08
	.zero		1


	//   ....[10]....
        /*012c*/ 	.word	0x00000700
        /*0130*/ 	.word	0x000000ff
        /*0134*/ 	.word	0x00000060
        /*0138*/ 	.short	0x0100
        /*013a*/ 	.byte	0x06
	.zero		1


	//   ....[11]....
        /*013c*/ 	.word	0x000007a0
        /*0140*/ 	.word	0x000000ff
        /*0144*/ 	.word	0x00000068
        /*0148*/ 	.short	0x0100
        /*014a*/ 	.byte	0x06
	.zero		1


	//   ....[12]....
        /*014c*/ 	.word	0x00001750
        /*0150*/ 	.word	0x00000003
        /*0154*/ 	.word	0x00000000
        /*0158*/ 	.short	0x010a
        /*015a*/ 	.byte	0x3f
	.zero		1


	//   ....[13]....
        /*015c*/ 	.word	0x000017b0
        /*0160*/ 	.word	0x00000003
        /*0164*/ 	.word	0x00000000
        /*0168*/ 	.short	0x010a
        /*016a*/ 	.byte	0x3f
	.zero		1


	//   ....[14]....
        /*016c*/ 	.word	0x00001b30
        /*0170*/ 	.word	0x00000005
        /*0174*/ 	.word	0x00000000
        /*0178*/ 	.short	0x010a
        /*017a*/ 	.byte	0x3f
	.zero		1


	//   ....[15]....
        /*017c*/ 	.word	0x00001b70
        /*0180*/ 	.word	0x00000005
        /*0184*/ 	.word	0x00000000
        /*0188*/ 	.short	0x010a
        /*018a*/ 	.byte	0x3f
	.zero		1


	//   ....[16]....
        /*018c*/ 	.word	0x00001dd0
        /*0190*/ 	.word	0x00000004
        /*0194*/ 	.word	0x00000000
        /*0198*/ 	.short	0x0101
        /*019a*/ 	.byte	0x3f
	.zero		1


	//   ....[17]....
        /*019c*/ 	.word	0x00001fc0
        /*01a0*/ 	.word	0x00000000
        /*01a4*/ 	.word	0x00000000
        /*01a8*/ 	.short	0x0101
        /*01aa*/ 	.byte	0x3f
	.zero		1


	//   ....[18]....
        /*01ac*/ 	.word	0x000070f0
        /*01b0*/ 	.word	0x00000017
        /*01b4*/ 	.word	0x00000028
        /*01b8*/ 	.short	0x010a
        /*01ba*/ 	.byte	0x3f
	.zero		1


	//   ....[19]....
        /*01bc*/ 	.word	0x00007470
        /*01c0*/ 	.word	0x00000006
        /*01c4*/ 	.word	0x00000068
        /*01c8*/ 	.short	0x0101
        /*01ca*/ 	.byte	0x3f
	.zero		1


	//   ....[20]....
        /*01cc*/ 	.word	0x00007bc0
        /*01d0*/ 	.word	0x00000007
        /*01d4*/ 	.word	0x00000000
        /*01d8*/ 	.short	0x010a
        /*01da*/ 	.byte	0x3f
	.zero		1


	//   ....[21]....
        /*01dc*/ 	.word	0x00007c40
        /*01e0*/ 	.word	0x00000006
        /*01e4*/ 	.word	0x00000000
        /*01e8*/ 	.short	0x010a
        /*01ea*/ 	.byte	0x3f
	.zero		1


	//   ....[22]....
        /*01ec*/ 	.word	0x00007cd0
        /*01f0*/ 	.word	0x00000007
        /*01f4*/ 	.word	0x00000000
        /*01f8*/ 	.short	0x010a
        /*01fa*/ 	.byte	0x3f
	.zero		1


	//   ....[23]....
        /*01fc*/ 	.word	0x00007d60
        /*0200*/ 	.word	0x00000006
        /*0204*/ 	.word	0x00000000
        /*0208*/ 	.short	0x010a
        /*020a*/ 	.byte	0x3f
	.zero		1


	//   ....[24]....
        /*020c*/ 	.word	0x00007df0
        /*0210*/ 	.word	0x00000005
        /*0214*/ 	.word	0x00000000
        /*0218*/ 	.short	0x010a
        /*021a*/ 	.byte	0x3f
	.zero		1


	//   ....[25]....
        /*021c*/ 	.word	0x00007e50
        /*0220*/ 	.word	0x00000003
        /*0224*/ 	.word	0x00000000
        /*0228*/ 	.short	0x010a
        /*022a*/ 	.byte	0x3f
	.zero		1


	//   ....[26]....
        /*022c*/ 	.word	0x00007ea0
        /*0230*/ 	.word	0x00000005
        /*0234*/ 	.word	0x00000000
        /*0238*/ 	.short	0x010a
        /*023a*/ 	.byte	0x3f
	.zero		1


	//   ....[27]....
        /*023c*/ 	.word	0x00007f70
        /*0240*/ 	.word	0x00000017
        /*0244*/ 	.word	0x00000028
        /*0248*/ 	.short	0x010a
        /*024a*/ 	.byte	0x3f
	.zero		1


	//   ....[28]....
        /*024c*/ 	.word	0x00008040
        /*0250*/ 	.word	0x00000007
        /*0254*/ 	.word	0x00000000
        /*0258*/ 	.short	0x010a
        /*025a*/ 	.byte	0x3f
	.zero		1


	//   ....[29]....
        /*025c*/ 	.word	0x00008090
        /*0260*/ 	.word	0x00000006
        /*0264*/ 	.word	0x00000000
        /*0268*/ 	.short	0x010a
        /*026a*/ 	.byte	0x3f
	.zero		1


	//   ....[30]....
        /*026c*/ 	.word	0x000080e0
        /*0270*/ 	.word	0x00000007
        /*0274*/ 	.word	0x00000000
        /*0278*/ 	.short	0x010a
        /*027a*/ 	.byte	0x3f
	.zero		1


	//   ....[31]....
        /*027c*/ 	.word	0x00008130
        /*0280*/ 	.word	0x00000006
        /*0284*/ 	.word	0x00000000
        /*0288*/ 	.short	0x010a
        /*028a*/ 	.byte	0x3f
	.zero		1


	//----- nvinfo : EIATTR_NUM_MBARRIERS
	.align		4
.L_35:
        /*028c*/ 	.byte	0x03, 0x38
        /*028e*/ 	.short	0x000c


	//----- nvinfo : EIATTR_EXIT_INSTR_OFFSETS
	.align		4
        /*0290*/ 	.byte	0x04, 0x1c
        /*0292*/ 	.short	(.L_37 - .L_36)


	//   ....[0]....
.L_36:
        /*0294*/ 	.word	0x000009f0


	//   ....[1]....
        /*0298*/ 	.word	0x00001200


	//   ....[2]....
        /*029c*/ 	.word	0x00006870


	//   ....[3]....
        /*02a0*/ 	.word	0x00006dd0


	//   ....[4]....
        /*02a4*/ 	.word	0x00007e40


	//----- nvinfo : EIATTR_MAX_THREADS
	.align		4
.L_37:
        /*02a8*/ 	.byte	0x04, 0x05
        /*02aa*/ 	.short	(.L_39 - .L_38)
.L_38:
        /*02ac*/ 	.word	0x00000180
        /*02b0*/ 	.word	0x00000001
        /*02b4*/ 	.word	0x00000001


	//----- nvinfo : EIATTR_CRS_STACK_SIZE
	.align		4
.L_39:
        /*02b8*/ 	.byte	0x04, 0x1e
        /*02ba*/ 	.short	(.L_41 - .L_40)
.L_40:
        /*02bc*/ 	.word	0x00000000


	//----- nvinfo : EIATTR_CBANK_PARAM_SIZE
	.align		4
.L_41:
        /*02c0*/ 	.byte	0x03, 0x19
        /*02c2*/ 	.short	0x0470


	//----- nvinfo : EIATTR_PARAM_CBANK
	.align		4
        /*02c4*/ 	.byte	0x04, 0x0a
        /*02c6*/ 	.short	(.L_43 - .L_42)
	.align		4
.L_42:
        /*02c8*/ 	.word	index@(.nv.constant0._ZN7cutlass13device_kernelINS_4gemm6kernel13GemmUniversalIN4cute5tupleIJiiiiEEENS1_10collective13CollectiveMmaINS1_34MainloopSm90TmaGmmaWarpSpecializedILi5ENS5_IJNS4_1CILi2EEENSA_ILi1EEESC_EEENS1_35KernelTmaWarpSpecializedCooperativeEEENS5_IJNSA_ILi128EEESG_NSA_ILi64EEEEEENS_10bfloat16_tENS5_IJlSC_lEEESJ_SK_NS4_8TiledMMAINS4_8MMA_AtomIJNS4_4SM904GMMA28MMA_64x128x16_F32BF16BF16_SSILNSO_5MajorE0ELSQ_0ELNSO_7ScaleInE1ELSR_1EEEEEENS4_6LayoutISD_NS5_IJSC_NSA_ILi0EEESV_EEEEENS5_IJNS4_10UnderscoreESY_SY_EEEEENS4_13SM90_TMA_LOADENS4_14ComposedLayoutINS4_7SwizzleILi3ELi4ELi3EEENS4_18smem_ptr_flag_bitsILi16EEENSU_INS5_IJNSA_ILi8EEESH_EEENS5_IJSH_SC_EEEEEEEvNS4_8identityENS4_23SM90_TMA_LOAD_MULTICASTES1B_vS1C_EENS_8epilogue10collective6detail29Sm90TmaWarpSpecializedAdapterINS1G_15DefaultEpilogueISJ_SK_SK_NS1F_6thread17LinearCombinationISJ_Li1EffLNS1K_9ScaleType4KindE0ELNS_15FloatRoundStyleE2ESJ_EENS1_15EpilogueDefaultEEEEEvvEEEEvNT_6ParamsE)
        /*02cc*/ 	.short	0x0210
        /*02ce*/ 	.short	0x0470


	//----- nvinfo : EIATTR_SW_WAR
	.align		4
.L_43:
        /*02d0*/ 	.byte	0x04, 0x36
        /*02d2*/ 	.short	(.L_45 - .L_44)
.L_44:
        /*02d4*/ 	.word	0x00000008
.L_45:


//--------------------- .nv.callgraph             --------------------------
	.section	.nv.callgraph,"",@"SHT_CUDA_CALLGRAPH"
	.align	4
	.sectionentsize	8
	.align		4
        /*0000*/ 	.word	0x00000000
	.align		4
        /*0004*/ 	.word	0xffffffff
	.align		4
        /*0008*/ 	.word	index@(_ZN7cutlass13device_kernelINS_4gemm6kernel13GemmUniversalIN4cute5tupleIJiiiiEEENS1_10collective13CollectiveMmaINS1_34MainloopSm90TmaGmmaWarpSpecializedILi5ENS5_IJNS4_1CILi2EEENSA_ILi1EEESC_EEENS1_35KernelTmaWarpSpecializedCooperativeEEENS5_IJNSA_ILi128EEESG_NSA_ILi64EEEEEENS_10bfloat16_tENS5_IJlSC_lEEESJ_SK_NS4_8TiledMMAINS4_8MMA_AtomIJNS4_4SM904GMMA28MMA_64x128x16_F32BF16BF16_SSILNSO_5MajorE0ELSQ_0ELNSO_7ScaleInE1ELSR_1EEEEEENS4_6LayoutISD_NS5_IJSC_NSA_ILi0EEESV_EEEEENS5_IJNS4_10UnderscoreESY_SY_EEEEENS4_13SM90_TMA_LOADENS4_14ComposedLayoutINS4_7SwizzleILi3ELi4ELi3EEENS4_18smem_ptr_flag_bitsILi16EEENSU_INS5_IJNSA_ILi8EEESH_EEENS5_IJSH_SC_EEEEEEEvNS4_8identityENS4_23SM90_TMA_LOAD_MULTICASTES1B_vS1C_EENS_8epilogue10collective6detail29Sm90TmaWarpSpecializedAdapterINS1G_15DefaultEpilogueISJ_SK_SK_NS1F_6thread17LinearCombinationISJ_Li1EffLNS1K_9ScaleType4KindE0ELNS_15FloatRoundStyleE2ESJ_EENS1_15EpilogueDefaultEEEEEvvEEEEvNT_6ParamsE)
	.align		4
        /*000c*/ 	.word	index@(__assertfail)
	.align		4
        /*0010*/ 	.word	0x00000000
	.align		4
        /*0014*/ 	.word	0xfffffffe
	.align		4
        /*0018*/ 	.word	0x00000000
	.align		4
        /*001c*/ 	.word	0xfffffffd
	.align		4
        /*0020*/ 	.word	0x00000000
	.align		4
        /*0024*/ 	.word	0xfffffffc


//--------------------- .nv.constant4             --------------------------
	.section	.nv.constant4,"a",@progbits
	.align	8
	.align		8
.nv.constant4:
        /*0000*/ 	.dword	__assertfail
	.align		8
        /*0008*/ 	.dword	__unnamed_1
	.align		8
        /*0010*/ 	.dword	_ZN39_INTERNAL_a1a49258_4_k_cu_765f60cd_39564cuda3std3__45__cpo5beginE
	.align		8
        /*0018*/ 	.dword	_ZN39_INTERNAL_a1a49258_4_k_cu_765f60cd_39564cuda3std3__45__cpo3endE
	.align		8
        /*0020*/ 	.dword	_ZN39_INTERNAL_a1a49258_4_k_cu_765f60cd_39564cuda3std3__45__cpo6cbeginE
	.align		8
        /*0028*/ 	.dword	_ZN39_INTERNAL_a1a49258_4_k_cu_765f60cd_39564cuda3std3__45__cpo4cendE
	.align		8
        /*0030*/ 	.dword	_ZN39_INTERNAL_a1a49258_4_k_cu_765f60cd_39564cuda3std3__441_GLOBAL__N__a1a49258_4_k_cu_765f60cd_39566ignoreE
	.align		8
        /*0038*/ 	.dword	_ZN39_INTERNAL_a1a49258_4_k_cu_765f60cd_39564cuda3std3__419piecewise_constructE
	.align		8
        /*0040*/ 	.dword	_ZN39_INTERNAL_a1a49258_4_k_cu_765f60cd_39564cuda3std3__48in_placeE
	.align		8
        /*0048*/ 	.dword	_ZN39_INTERNAL_a1a49258_4_k_cu_765f60cd_39564cuda3std6ranges3__45__cpo4swapE
	.align		8
        /*0050*/ 	.dword	_ZN39_INTERNAL_a1a49258_4_k_cu_765f60cd_39564cuda3std6ranges3__45__cpo9iter_moveE
	.align		8
        /*0058*/ 	.dword	_ZN39_INTERNAL_a1a49258_4_k_cu_765f60cd_39564cute7productE
	.align		8
        /*0060*/ 	.dword	_ZN39_INTERNAL_a1a49258_4_k_cu_765f60cd_39564cute1_E
	.align		8
        /*0068*/ 	.dword	$str$22
	.align		8
        /*0070*/ 	.dword	$str$23


//--------------------- .text._ZN7cutlass13device_kernelINS_4gemm6kernel13GemmUniversalIN4cute5tupleIJiiiiEEENS1_10collective13CollectiveMmaINS1_34MainloopSm90TmaGmmaWarpSpecializedILi5ENS5_IJNS4_1CILi2EEENSA_ILi1EEESC_EEENS1_35KernelTmaWarpSpecializedCooperativeEEENS5_IJNSA_ILi128EEESG_NSA_ILi64EEEEEENS_10bfloat16_tENS5_IJlSC_lEEESJ_SK_NS4_8TiledMMAINS4_8MMA_AtomIJNS4_4SM904GMMA28MMA_64x128x16_F32BF16BF16_SSILNSO_5MajorE0ELSQ_0ELNSO_7ScaleInE1ELSR_1EEEEEENS4_6LayoutISD_NS5_IJSC_NSA_ILi0EEESV_EEEEENS5_IJNS4_10UnderscoreESY_SY_EEEEENS4_13SM90_TMA_LOADENS4_14ComposedLayoutINS4_7SwizzleILi3ELi4ELi3EEENS4_18smem_ptr_flag_bitsILi16EEENSU_INS5_IJNSA_ILi8EEESH_EEENS5_IJSH_SC_EEEEEEEvNS4_8identityENS4_23SM90_TMA_LOAD_MULTICASTES1B_vS1C_EENS_8epilogue10collective6detail29Sm90TmaWarpSpecializedAdapterINS1G_15DefaultEpilogueISJ_SK_SK_NS1F_6thread17LinearCombinationISJ_Li1EffLNS1K_9ScaleType4KindE0ELNS_15FloatRoundStyleE2ESJ_EENS1_15EpilogueDefaultEEEEEvvEEEEvNT_6ParamsE --------------------------
	.section	.text._ZN7cutlass13device_kernelINS_4gemm6kernel13GemmUniversalIN4cute5tupleIJiiiiEEENS1_10collective13CollectiveMmaINS1_34MainloopSm90TmaGmmaWarpSpecializedILi5ENS5_IJNS4_1CILi2EEENSA_ILi1EEESC_EEENS1_35KernelTmaWarpSpecializedCooperativeEEENS5_IJNSA_ILi128EEESG_NSA_ILi64EEEEEENS_10bfloat16_tENS5_IJlSC_lEEESJ_SK_NS4_8TiledMMAINS4_8MMA_AtomIJNS4_4SM904GMMA28MMA_64x128x16_F32BF16BF16_SSILNSO_5MajorE0ELSQ_0ELNSO_7ScaleInE1ELSR_1EEEEEENS4_6LayoutISD_NS5_IJSC_NSA_ILi0EEESV_EEEEENS5_IJNS4_10UnderscoreESY_SY_EEEEENS4_13SM90_TMA_LOADENS4_14ComposedLayoutINS4_7SwizzleILi3ELi4ELi3EEENS4_18smem_ptr_flag_bitsILi16EEENSU_INS5_IJNSA_ILi8EEESH_EEENS5_IJSH_SC_EEEEEEEvNS4_8identityENS4_23SM90_TMA_LOAD_MULTICASTES1B_vS1C_EENS_8epilogue10collective6detail29Sm90TmaWarpSpecializedAdapterINS1G_15DefaultEpilogueISJ_SK_SK_NS1F_6thread17LinearCombinationISJ_Li1EffLNS1K_9ScaleType4KindE0ELNS_15FloatRoundStyleE2ESJ_EENS1_15EpilogueDefaultEEEEEvvEEEEvNT_6ParamsE,"ax",@progbits
	.align	128
.text._ZN7cutlass13device_kernelINS_4gemm6kernel13GemmUniversalIN4cute5tupleIJiiiiEEENS1_10collective13CollectiveMmaINS1_34MainloopSm90TmaGmmaWarpSpecializedILi5ENS5_IJNS4_1CILi2EEENSA_ILi1EEESC_EEENS1_35KernelTmaWarpSpecializedCooperativeEEENS5_IJNSA_ILi128EEESG_NSA_ILi64EEEEEENS_10bfloat16_tENS5_IJlSC_lEEESJ_SK_NS4_8TiledMMAINS4_8MMA_AtomIJNS4_4SM904GMMA28MMA_64x128x16_F32BF16BF16_SSILNSO_5MajorE0ELSQ_0ELNSO_7ScaleInE1ELSR_1EEEEEENS4_6LayoutISD_NS5_IJSC_NSA_ILi0EEESV_EEEEENS5_IJNS4_10UnderscoreESY_SY_EEEEENS4_13SM90_TMA_LOADENS4_14ComposedLayoutINS4_7SwizzleILi3ELi4ELi3EEENS4_18smem_ptr_flag_bitsILi16EEENSU_INS5_IJNSA_ILi8EEESH_EEENS5_IJSH_SC_EEEEEEEvNS4_8identityENS4_23SM90_TMA_LOAD_MULTICASTES1B_vS1C_EENS_8epilogue10collective6detail29Sm90TmaWarpSpecializedAdapterINS1G_15DefaultEpilogueISJ_SK_SK_NS1F_6thread17LinearCombinationISJ_Li1EffLNS1K_9ScaleType4KindE0ELNS_15FloatRoundStyleE2ESJ_EENS1_15EpilogueDefaultEEEEEvvEEEEvNT_6ParamsE:
        .type           _ZN7cutlass13device_kernelINS_4gemm6kernel13GemmUniversalIN4cute5tupleIJiiiiEEENS1_10collective13CollectiveMmaINS1_34MainloopSm90TmaGmmaWarpSpecializedILi5ENS5_IJNS4_1CILi2EEENSA_ILi1EEESC_EEENS1_35KernelTmaWarpSpecializedCooperativeEEENS5_IJNSA_ILi128EEESG_NSA_ILi64EEEEEENS_10bfloat16_tENS5_IJlSC_lEEESJ_SK_NS4_8TiledMMAINS4_8MMA_AtomIJNS4_4SM904GMMA28MMA_64x128x16_F32BF16BF16_SSILNSO_5MajorE0ELSQ_0ELNSO_7ScaleInE1ELSR_1EEEEEENS4_6LayoutISD_NS5_IJSC_NSA_ILi0EEESV_EEEEENS5_IJNS4_10UnderscoreESY_SY_EEEEENS4_13SM90_TMA_LOADENS4_14ComposedLayoutINS4_7SwizzleILi3ELi4ELi3EEENS4_18smem_ptr_flag_bitsILi16EEENSU_INS5_IJNSA_ILi8EEESH_EEENS5_IJSH_SC_EEEEEEEvNS4_8identityENS4_23SM90_TMA_LOAD_MULTICASTES1B_vS1C_EENS_8epilogue10collective6detail29Sm90TmaWarpSpecializedAdapterINS1G_15DefaultEpilogueISJ_SK_SK_NS1F_6thread17LinearCombinationISJ_Li1EffLNS1K_9ScaleType4KindE0ELNS_15FloatRoundStyleE2ESJ_EENS1_15EpilogueDefaultEEEEEvvEEEEvNT_6ParamsE,@function
        .size           _ZN7cutlass13device_kernelINS_4gemm6kernel13GemmUniversalIN4cute5tupleIJiiiiEEENS1_10collective13CollectiveMmaINS1_34MainloopSm90TmaGmmaWarpSpecializedILi5ENS5_IJNS4_1CILi2EEENSA_ILi1EEESC_EEENS1_35KernelTmaWarpSpecializedCooperativeEEENS5_IJNSA_ILi128EEESG_NSA_ILi64EEEEEENS_10bfloat16_tENS5_IJlSC_lEEESJ_SK_NS4_8TiledMMAINS4_8MMA_AtomIJNS4_4SM904GMMA28MMA_64x128x16_F32BF16BF16_SSILNSO_5MajorE0ELSQ_0ELNSO_7ScaleInE1ELSR_1EEEEEENS4_6LayoutISD_NS5_IJSC_NSA_ILi0EEESV_EEEEENS5_IJNS4_10UnderscoreESY_SY_EEEEENS4_13SM90_TMA_LOADENS4_14ComposedLayoutINS4_7SwizzleILi3ELi4ELi3EEENS4_18smem_ptr_flag_bitsILi16EEENSU_INS5_IJNSA_ILi8EEESH_EEENS5_IJSH_SC_EEEEEEEvNS4_8identityENS4_23SM90_TMA_LOAD_MULTICASTES1B_vS1C_EENS_8epilogue10collective6detail29Sm90TmaWarpSpecializedAdapterINS1G_15DefaultEpilogueISJ_SK_SK_NS1F_6thread17LinearCombinationISJ_Li1EffLNS1K_9ScaleType4KindE0ELNS_15FloatRoundStyleE2ESJ_EENS1_15EpilogueDefaultEEEEEvvEEEEvNT_6ParamsE,(.L_x_199 - _ZN7cutlass13device_kernelINS_4gemm6kernel13GemmUniversalIN4cute5tupleIJiiiiEEENS1_10collective13CollectiveMmaINS1_34MainloopSm90TmaGmmaWarpSpecializedILi5ENS5_IJNS4_1CILi2EEENSA_ILi1EEESC_EEENS1_35KernelTmaWarpSpecializedCooperativeEEENS5_IJNSA_ILi128EEESG_NSA_ILi64EEEEEENS_10bfloat16_tENS5_IJlSC_lEEESJ_SK_NS4_8TiledMMAINS4_8MMA_AtomIJNS4_4SM904GMMA28MMA_64x128x16_F32BF16BF16_SSILNSO_5MajorE0ELSQ_0ELNSO_7ScaleInE1ELSR_1EEEEEENS4_6LayoutISD_NS5_IJSC_NSA_ILi0EEESV_EEEEENS5_IJNS4_10UnderscoreESY_SY_EEEEENS4_13SM90_TMA_LOADENS4_14ComposedLayoutINS4_7SwizzleILi3ELi4ELi3EEENS4_18smem_ptr_flag_bitsILi16EEENSU_INS5_IJNSA_ILi8EEESH_EEENS5_IJSH_SC_EEEEEEEvNS4_8identityENS4_23SM90_TMA_LOAD_MULTICASTES1B_vS1C_EENS_8epilogue10collective6detail29Sm90TmaWarpSpecializedAdapterINS1G_15DefaultEpilogueISJ_SK_SK_NS1F_6thread17LinearCombinationISJ_Li1EffLNS1K_9ScaleType4KindE0ELNS_15FloatRoundStyleE2ESJ_EENS1_15EpilogueDefaultEEEEEvvEEEEvNT_6ParamsE)
        .other          _ZN7cutlass13device_kernelINS_4gemm6kernel13GemmUniversalIN4cute5tupleIJiiiiEEENS1_10collective13CollectiveMmaINS1_34MainloopSm90TmaGmmaWarpSpecializedILi5ENS5_IJNS4_1CILi2EEENSA_ILi1EEESC_EEENS1_35KernelTmaWarpSpecializedCooperativeEEENS5_IJNSA_ILi128EEESG_NSA_ILi64EEEEEENS_10bfloat16_tENS5_IJlSC_lEEESJ_SK_NS4_8TiledMMAINS4_8MMA_AtomIJNS4_4SM904GMMA28MMA_64x128x16_F32BF16BF16_SSILNSO_5MajorE0ELSQ_0ELNSO_7ScaleInE1ELSR_1EEEEEENS4_6LayoutISD_NS5_IJSC_NSA_ILi0EEESV_EEEEENS5_IJNS4_10UnderscoreESY_SY_EEEEENS4_13SM90_TMA_LOADENS4_14ComposedLayoutINS4_7SwizzleILi3ELi4ELi3EEENS4_18smem_ptr_flag_bitsILi16EEENSU_INS5_IJNSA_ILi8EEESH_EEENS5_IJSH_SC_EEEEEEEvNS4_8identityENS4_23SM90_TMA_LOAD_MULTICASTES1B_vS1C_EENS_8epilogue10collective6detail29Sm90TmaWarpSpecializedAdapterINS1G_15DefaultEpilogueISJ_SK_SK_NS1F_6thread17LinearCombinationISJ_Li1EffLNS1K_9ScaleType4KindE0ELNS_15FloatRoundStyleE2ESJ_EENS1_15EpilogueDefaultEEEEEvvEEEEvNT_6ParamsE,@"STO_CUDA_ENTRY STV_DEFAULT"
_ZN7cutlass13device_kernelINS_4gemm6kernel13GemmUniversalIN4cute5tupleIJiiiiEEENS1_10collective13CollectiveMmaINS1_34MainloopSm90TmaGmmaWarpSpecializedILi5ENS5_IJNS4_1CILi2EEENSA_ILi1EEESC_EEENS1_35KernelTmaWarpSpecializedCooperativeEEENS5_IJNSA_ILi128EEESG_NSA_ILi64EEEEEENS_10bfloat16_tENS5_IJlSC_lEEESJ_SK_NS4_8TiledMMAINS4_8MMA_AtomIJNS4_4SM904GMMA28MMA_64x128x16_F32BF16BF16_SSILNSO_5MajorE0ELSQ_0ELNSO_7ScaleInE1ELSR_1EEEEEENS4_6LayoutISD_NS5_IJSC_NSA_ILi0EEESV_EEEEENS5_IJNS4_10UnderscoreESY_SY_EEEEENS4_13SM90_TMA_LOADENS4_14ComposedLayoutINS4_7SwizzleILi3ELi4ELi3EEENS4_18smem_ptr_flag_bitsILi16EEENSU_INS5_IJNSA_ILi8EEESH_EEENS5_IJSH_SC_EEEEEEEvNS4_8identityENS4_23SM90_TMA_LOAD_MULTICASTES1B_vS1C_EENS_8epilogue10collective6detail29Sm90TmaWarpSpecializedAdapterINS1G_15DefaultEpilogueISJ_SK_SK_NS1F_6thread17LinearCombinationISJ_Li1EffLNS1K_9ScaleType4KindE0ELNS_15FloatRoundStyleE2ESJ_EENS1_15EpilogueDefaultEEEEEvvEEEEvNT_6ParamsE:
[----:B------:R-:W0:Y:S01]  /*0000*/  LDC R1, c[0x0][0x28] ;  /* 0x00000a00ff017b82 */ /* 0x000e220000000800 */
[----:B------:R-:W1:Y:S01]  /*0010*/  S2R R95, SR_TID.X ;  /* 0x00000000005f7919 */ /* 0x000e620000002100 */
[----:B------:R-:W-:Y:S01]  /*0020*/  ELECT P0, URZ, PT ;  /* 0x00000000003f782f */ /* 0x000fe20003800000 */
[----:B------:R-:W-:Y:S01]  /*0030*/  BSSY B0, `(.L_x_0) ;  /* 0x000000f000007945 */ /* 0x000fe20003800000 */
[--C-:B-1----:R-:W-:Y:S02]  /*0040*/  SHF.R.U32.HI R0, RZ, 0x5, R95.reuse ;  /* 0x00000005ff007819 */ /* 0x102fe4000001165f */
[----:B------:R-:W-:-:S03]  /*0050*/  SHF.R.U32.HI R7, RZ, 0x7, R95 ;  /* 0x00000007ff077819 */ /* 0x000fc6000001165f */
[----:B------:R-:W1:Y:S04]  /*0060*/  SHFL.IDX PT, R3, R0, RZ, 0x1f ;  /* 0x00001fff00037589 */ /* 0x000e6800000e0000 */
[----:B------:R2:W3:Y:S01]  /*0070*/  SHFL.IDX PT, R2, R7, RZ, 0x1f ;  /* 0x00001fff07027589 */ /* 0x0004e200000e0000 */
[----:B-1----:R-:W-:-:S13]  /*0080*/  ISETP.NE.OR P0, PT, R3, RZ, !P0 ;  /* 0x000000ff0300720c */ /* 0x002fda0004705670 */
[----:B0-23--:R-:W-:Y:S05]  /*0090*/  @P0 BRA `(.L_x_1) ;  /* 0x0000000000200947 */ /* 0x00dfea0003800000 */
[----:B------:R-:W-:Y:S02]  /*00a0*/  ULDC.64 UR4, c[0x0][0x198] ;  /* 0x0000660000047ab9 */ /* 0x000fe40000000a00 */
[----:B------:R-:W-:Y:S02]  /*00b0*/  UIADD3 UR6, UP0, UR4, 0xf0, URZ ;  /* 0x000000f004067890 */ /* 0x000fe4000ff1e03f */
[----:B------:R-:W-:Y:S02]  /*00c0*/  UIADD3 UR4, UP1, UR4, 0x1f0, URZ ;  /* 0x000001f004047890 */ /* 0x000fe4000ff3e03f */
[----:B------:R-:W-:Y:S02]  /*00d0*/  UIADD3.X UR7, URZ, UR5, URZ, UP0, !UPT ;  /* 0x000000053f077290 */ /* 0x000fe400087fe43f */
[----:B------:R-:W-:-:S07]  /*00e0*/  UIADD3.X UR5, URZ, UR5, URZ, UP1, !UPT ;  /* 0x000000053f057290 */ /* 0x000fce0008ffe43f */
[----:B------:R0:W-:Y:S02]  /*00f0*/  UTMACCTL.PF [UR6] ;  /* 0x00000000060079b9 */ /* 0x0001e40008040000 */
[----:B------:R0:W-:Y:S02]  /*0100*/  UTMACCTL.PF [UR4] ;  /* 0x00000000040079b9 */ /* 0x0001e40008040000 */
[----:B0-----:R-:W-:Y:S01]  /*0110*/  NOP ;  /* 0x0000000000007918 */ /* 0x001fe20000000000 */
.L_x_1:
[----:B------:R-:W-:Y:S05]  /*0120*/  BSYNC B0 ;  /* 0x0000000000007941 */ /* 0x000fea0003800000 */
.L_x_0:
[----:B------:R-:W0:Y:S02]  /*0130*/  SHFL.IDX PT, R5, R0, RZ, 0x1f ;  /* 0x00001fff00057589 */ /* 0x000e2400000e0000 */
[----:B0-----:R-:W-:-:S13]  /*0140*/  ISETP.NE.AND P0, PT, R5, RZ, PT ;  /* 0x000000ff0500720c */ /* 0x001fda0003f05270 */
[----:B------:R-:W-:Y:S05]  /*0150*/  @P0 BRA `(.L_x_2) ;  /* 0x0000000000600947 */ /* 0x000fea0003800000 */
[----:B------:R-:W0:Y:S01]  /*0160*/  S2UR UR8, SR_CgaCtaId ;  /* 0x00000000000879c3 */ /* 0x000e220000008800 */
[----:B------:R-:W-:Y:S01]  /*0170*/  UMOV UR4, 0x400 ;  /* 0x0000040000047882 */ /* 0x000fe20000000000 */
[----:B------:R-:W-:Y:S01]  /*0180*/  UMOV UR5, 0x1 ;  /* 0x0000000100057882 */ /* 0x000fe20000000000 */
[----:B------:R-:W-:Y:S01]  /*0190*/  UMOV UR6, 0x4 ;  /* 0x0000000400067882 */ /* 0x000fe20000000000 */
[----:B------:R-:W-:Y:S01]  /*01a0*/  ELECT P0, URZ, PT ;  /* 0x00000000003f782f */ /* 0x000fe20003800000 */
[----:B------:R-:W-:-:S04]  /*01b0*/  UIADD3 UR6, -UR6, 0x100000, URZ ;  /* 0x0010000006067890 */ /* 0x000fc8000fffe13f */
[----:B------:R-:W-:Y:S02]  /*01c0*/  USHF.L.U32 UR7, UR6, 0xb, URZ ;  /* 0x0000000b06077899 */ /* 0x000fe4000800063f */
[----:B------:R-:W-:Y:S02]  /*01d0*/  USHF.L.U32 UR6, UR6, 0x1, URZ ;  /* 0x0000000106067899 */ /* 0x000fe4000800063f */
[----:B0-----:R-:W-:Y:S02]  /*01e0*/  ULEA UR8, UR8, UR4, 0x18 ;  /* 0x0000000408087291 */ /* 0x001fe4000f8ec03f */
[----:B------:R-:W-:-:S04]  /*01f0*/  UIADD3 UR4, -UR5, 0x100000, URZ ;  /* 0x0010000005047890 */ /* 0x000fc8000fffe13f */
[----:B------:R-:W-:Y:S02]  /*0200*/  USHF.L.U32 UR5, UR4, 0xb, URZ ;  /* 0x0000000b04057899 */ /* 0x000fe4000800063f */
[----:B------:R-:W-:Y:S01]  /*0210*/  USHF.L.U32 UR4, UR4, 0x1, URZ ;  /* 0x0000000104047899 */ /* 0x000fe2000800063f */
[----:B------:R-:W0:Y:S11]  /*0220*/  FENCE.VIEW.ASYNC.S ;  /* 0x00000000000073c6 */ /* 0x000e360000000000 */
[----:B0-----:R0:W1:Y:S01]  /*0230*/  SYNCS.EXCH.64 URZ, [UR8], UR4 ;  /* 0x00000004083f75b2 */ /* 0x0010620008000100 */
[----:B------:R0:W2:Y:S01]  /*0240*/  SYNCS.EXCH.64 URZ, [UR8+0x28], UR6 ;  /* 0x00002806083f75b2 */ /* 0x0000a20008000100 */
[----:B------:R0:W3:Y:S01]  /*0250*/  SYNCS.EXCH.64 URZ, [UR8+0x8], UR4 ;  /* 0x00000804083f75b2 */ /* 0x0000e20008000100 */
[----:B------:R0:W4:Y:S01]  /*0260*/  SYNCS.EXCH.64 URZ, [UR8+0x30], UR6 ;  /* 0x00003006083f75b2 */ /* 0x0001220008000100 */
[----:B------:R0:W0:Y:S01]  /*0270*/  SYNCS.EXCH.64 URZ, [UR8+0x10], UR4 ;  /* 0x00001004083f75b2 */ /* 0x0000220008000100 */
[----:B------:R0:W0:Y:S01]  /*0280*/  SYNCS.EXCH.64 URZ, [UR8+0x38], UR6 ;  /* 0x00003806083f75b2 */ /* 0x0000220008000100 */
[----:B------:R0:W0:Y:S01]  /*0290*/  SYNCS.EXCH.64 URZ, [UR8+0x18], UR4 ;  /* 0x00001804083f75b2 */ /* 0x0000220008000100 */
[----:B------:R0:W0:Y:S01]  /*02a0*/  SYNCS.EXCH.64 URZ, [UR8+0x40], UR6 ;  /* 0x00004006083f75b2 */ /* 0x0000220008000100 */
[----:B------:R0:W0:Y:S01]  /*02b0*/  SYNCS.EXCH.64 URZ, [UR8+0x20], UR4 ;  /* 0x00002004083f75b2 */ /* 0x0000220008000100 */
[----:B------:R0:W0:Y:S01]  /*02c0*/  SYNCS.EXCH.64 URZ, [UR8+0x48], UR6 ;  /* 0x00004806083f75b2 */ /* 0x0000220008000100 */
[----:B------:R-:W-:Y:S01]  /*02d0*/  NOP ;  /* 0x0000000000007918 */ /* 0x000fe20000000000 */
.L_x_2:
[----:B------:R-:W-:Y:S01]  /*02e0*/  SHF.R.S32.HI R4, RZ, 0x1f, R95 ;  /* 0x0000001fff047819 */ /* 0x000fe2000001145f */
[----:B------:R-:W5:Y:S01]  /*02f0*/  SHFL.IDX PT, R0, R0, RZ, 0x1f ;  /* 0x00001fff00007589 */ /* 0x000f6200000e0000 */
[----:B0-----:R-:W0:Y:S01]  /*0300*/  S2UR UR8, SR_CTAID.X ;  /* 0x00000000000879c3 */ /* 0x001e220000002500 */
[----:B------:R-:W-:Y:S02]  /*0310*/  ELECT P0, URZ, PT ;  /* 0x00000000003f782f */ /* 0x000fe40003800000 */
[----:B------:R-:W-:Y:S01]  /*0320*/  LEA.HI R4, R4, R95, RZ, 0x7 ;  /* 0x0000005f04047211 */ /* 0x000fe200078f38ff */
[----:B------:R-:W-:Y:S01]  /*0330*/  ULDC UR4, c[0x0][0x150] ;  /* 0x0000540000047ab9 */ /* 0x000fe20000000800 */
[----:B------:R-:W-:Y:S01]  /*0340*/  SHF.R.S32.HI R6, RZ, 0x1f, R5 ;  /* 0x0000001fff067819 */ /* 0x000fe20000011405 */
[----:B------:R-:W-:Y:S01]  /*0350*/  NOP ;  /* 0x0000000000007918 */ /* 0x000fe20000000000 */
[----:B------:R-:W-:Y:S01]  /*0360*/  LOP3.LUT R4, R4, 0xffffff80, RZ, 0xc0, !PT ;  /* 0xffffff8004047812 */ /* 0x000fe200078ec0ff */
[----:B------:R-:W-:Y:S01]  /*0370*/  NOP ;  /* 0x0000000000007918 */ /* 0x000fe20000000000 */
[----:B------:R-:W-:Y:S01]  /*0380*/  LEA.HI R6, R6, R5, RZ, 0x2 ;  /* 0x0000000506067211 */ /* 0x000fe200078f10ff */
[----:B------:R-:W1:Y:S01]  /*0390*/  LDC R11, c[0x0][0x144] ;  /* 0x00005100ff0b7b82 */ /* 0x000e620000000800 */
[----:B------:R-:W-:Y:S01]  /*03a0*/  IMAD.MOV.U32 R22, RZ, RZ, 0x1 ;  /* 0x00000001ff167424 */ /* 0x000fe200078e00ff */
[----:B------:R-:W-:Y:S01]  /*03b0*/  ISETP.NE.AND P3, PT, R2, RZ, PT ;  /* 0x000000ff0200720c */ /* 0x000fe20003f65270 */
[----:B------:R-:W-:Y:S01]  /*03c0*/  IMAD.IADD R8, R95, 0x1, -R4 ;  /* 0x000000015f087824 */ /* 0x000fe200078e0a04 */
[----:B------:R-:W-:Y:S01]  /*03d0*/  LOP3.LUT R6, R6, 0x3ffffffc, RZ, 0xc0, !PT ;  /* 0x3ffffffc06067812 */ /* 0x000fe200078ec0ff */
[----:B------:R-:W2:Y:S03]  /*03e0*/  S2R R4, SR_CTAID.Y ;  /* 0x0000000000047919 */ /* 0x000ea60000002600 */
[----:B------:R-:W-:Y:S01]  /*03f0*/  SHF.R.S32.HI R9, RZ, 0x1f, R8 ;  /* 0x0000001fff097819 */ /* 0x000fe20000011408 */
[----:B------:R-:W-:Y:S01]  /*0400*/  IMAD.IADD R6, R5, 0x1, -R6 ;  /* 0x0000000105067824 */ /* 0x000fe200078e0a06 */
[----:B------:R-:W3:Y:S02]  /*0410*/  LDC R13, c[0x0][0x140] ;  /* 0x00005000ff0d7b82 */ /* 0x000ee40000000800 */
[----:B------:R-:W-:-:S02]  /*0420*/  LEA.HI R9, R9, R8, RZ, 0x3 ;  /* 0x0000000809097211 */ /* 0x000fc400078f18ff */
[----:B-----5:R-:W-:Y:S02]  /*0430*/  ISETP.NE.OR P0, PT, R0, RZ, !P0 ;  /* 0x000000ff0000720c */ /* 0x020fe40004705670 */
[--C-:B------:R-:W-:Y:S02]  /*0440*/  SHF.R.S32.HI R0, RZ, 0x3, R9.reuse ;  /* 0x00000003ff007819 */ /* 0x100fe40000011409 */
[----:B0-----:R-:W-:Y:S02]  /*0450*/  I2FP.F32.U32 R10, UR8 ;  /* 0x00000008000a7c45 */ /* 0x001fe40008201000 */
[----:B------:R-:W-:-:S03]  /*0460*/  SHF.R.S32.HI R9, RZ, 0x1f, R9 ;  /* 0x0000001fff097819 */ /* 0x000fc60000011409 */
[----:B------:R-:W-:Y:S01]  /*0470*/  FMUL R10, R10, UR4 ;  /* 0x000000040a0a7c20 */ /* 0x000fe20008400000 */
[----:B------:R-:W-:Y:S01]  /*0480*/  LEA.HI R9, R9, R0, RZ, 0x2 ;  /* 0x0000000009097211 */ /* 0x000fe200078f10ff */
[----:B------:R-:W-:Y:S02]  /*0490*/  ULDC UR4, c[0x0][0x154] ;  /* 0x0000550000047ab9 */ /* 0x000fe40000000800 */
[----:B------:R-:W-:Y:S01]  /*04a0*/  VOTEU.ALL UP0, P0 ;  /* 0x00000000003f7886 */ /* 0x000fe20000000000 */
[----:B------:R-:W-:Y:S01]  /*04b0*/  LOP3.LUT R9, R9, 0xfffffffc, RZ, 0xc0, !PT ;  /* 0xfffffffc09097812 */ /* 0x000fe200078ec0ff */
[----:B------:R-:W0:Y:S01]  /*04c0*/  F2I.U32.TRUNC.NTZ R10, R10 ;  /* 0x0000000a000a7305 */ /* 0x000e22000020f000 */
[----:B------:R-:W-:Y:S02]  /*04d0*/  VOTEU.ALL UP1, P0 ;  /* 0x00000000003f7886 */ /* 0x000fe40000020000 */
[----:B------:R-:W5:Y:S01]  /*04e0*/  @!UP0 S2UR UR7, SR_CgaCtaId ;  /* 0x00000000000789c3 */ /* 0x000f620000008800 */
[----:B------:R-:W-:Y:S01]  /*04f0*/  IMAD.IADD R9, R0, 0x1, -R9 ;  /* 0x0000000100097824 */ /* 0x000fe200078e0a09 */
[----:B------:R-:W-:Y:S01]  /*0500*/  SHF.R.S32.HI R0, RZ, 0x1f, R3 ;  /* 0x0000001fff007819 */ /* 0x000fe20000011403 */
[----:B------:R-:W-:Y:S01]  /*0510*/  @!UP0 UMOV UR6, 0x400 ;  /* 0x0000040000068882 */ /* 0x000fe20000000000 */
[----:B---3--:R-:W-:Y:S01]  /*0520*/  ISETP.EQ.U32.AND P2, PT, R13, 0x1, PT ;  /* 0x000000010d00780c */ /* 0x008fe20003f42070 */
[----:B------:R-:W-:Y:S01]  /*0530*/  IMAD R19, R6, 0x4, R9 ;  /* 0x0000000406137824 */ /* 0x000fe200078e0209 */
[----:B--2---:R-:W-:-:S02]  /*0540*/  I2FP.F32.U32 R12, R4 ;  /* 0x00000004000c7245 */ /* 0x004fc40000201000 */
[----:B------:R-:W2:Y:S01]  /*0550*/  LDC R9, c[0x0][0x148] ;  /* 0x00005200ff097b82 */ /* 0x000ea20000000800 */
[----:B------:R-:W-:Y:S02]  /*0560*/  LEA.HI R0, R0, R3, RZ, 0x2 ;  /* 0x0000000300007211 */ /* 0x000fe400078f10ff */
[----:B------:R-:W-:Y:S01]  /*0570*/  LEA.HI R6, R19, R19, RZ, 0x1 ;  /* 0x0000001313067211 */ /* 0x000fe200078f08ff */
[----:B0-----:R-:W-:Y:S02]  /*0580*/  IMAD.MOV R14, RZ, RZ, -R10 ;  /* 0x000000ffff0e7224 */ /* 0x001fe400078e0a0a */
[----:B------:R-:W-:Y:S01]  /*0590*/  FMUL R12, R12, UR4 ;  /* 0x000000040c0c7c20 */ /* 0x000fe20008400000 */
[----:B------:R-:W-:Y:S01]  /*05a0*/  LOP3.LUT R0, R0, 0xfffffffc, RZ, 0xc0, !PT ;  /* 0xfffffffc00007812 */ /* 0x000fe200078ec0ff */
[----:B------:R-:W-:Y:S01]  /*05b0*/  UMOV UR4, 0x20 ;  /* 0x0000002000047882 */ /* 0x000fe20000000000 */
[----:B------:R-:W-:Y:S01]  /*05c0*/  LOP3.LUT R10, R6, 0xfffffffe, RZ, 0xc0, !PT ;  /* 0xfffffffe060a7812 */ /* 0x000fe200078ec0ff */
[----:B-1----:R-:W-:Y:S01]  /*05d0*/  IMAD R6, R11, R14, UR8 ;  /* 0x000000080b067e24 */ /* 0x002fe2000f8e020e */
[----:B------:R-:W-:-:S04]  /*05e0*/  @!UP0 UIADD3 UR4, -UR4, 0x100000, URZ ;  /* 0x0010000004048890 */ /* 0x000fc8000fffe13f */
[----:B------:R-:W-:Y:S02]  /*05f0*/  @!UP0 USHF.L.U32 UR5, UR4, 0xb, URZ ;  /* 0x0000000b04058899 */ /* 0x000fe4000800063f */
[----:B------:R-:W-:Y:S01]  /*0600*/  @!UP0 USHF.L.U32 UR4, UR4, 0x1, URZ ;  /* 0x0000000104048899 */ /* 0x000fe2000800063f */
[----:B------:R-:W0:Y:S01]  /*0610*/  F2I.U32.TRUNC.NTZ R12, R12 ;  /* 0x0000000c000c7305 */ /* 0x000e22000020f000 */
[----:B------:R-:W-:Y:S02]  /*0620*/  IMAD.IADD R3, R3, 0x1, -R0 ;  /* 0x0000000103037824 */ /* 0x000fe400078e0a00 */
[C---:B------:R-:W-:Y:S02]  /*0630*/  IMAD.IADD R11, R19.reuse, 0x1, -R10 ;  /* 0x00000001130b7824 */ /* 0x040fe400078e0a0a */
[----:B------:R-:W-:Y:S01]  /*0640*/  IMAD.SHL.U32 R10, R19, 0x4, RZ ;  /* 0x00000004130a7824 */ /* 0x000fe200078e00ff */
[----:B-----5:R-:W-:Y:S01]  /*0650*/  @!UP0 ULEA UR6, UR7, UR6, 0x18 ;  /* 0x0000000607068291 */ /* 0x020fe2000f8ec03f */
[----:B------:R-:W-:Y:S01]  /*0660*/  ISETP.NE.AND P1, PT, R3, 0x3, PT ;  /* 0x000000030300780c */ /* 0x000fe20003f25270 */
[----:B------:R-:W-:Y:S01]  /*0670*/  VOTEU.ALL UP0, P0 ;  /* 0x00000000003f7886 */ /* 0x000fe20000000000 */
[----:B------:R-:W-:-:S02]  /*0680*/  ISETP.NE.AND P4, PT, R11, R6, PT ;  /* 0x000000060b00720c */ /* 0x000fc40003f85270 */
[----:B------:R-:W-:Y:S02]  /*0690*/  LOP3.LUT R19, R19, 0xc, R10, 0x78, !PT ;  /* 0x0000000c13137812 */ /* 0x000fe400078e780a */
[----:B------:R-:W-:Y:S01]  /*06a0*/  LOP3.LUT P0, RZ, R8, 0x7, RZ, 0xc0, !PT ;  /* 0x0000000708ff7812 */ /* 0x000fe2000780c0ff */
[C---:B------:R-:W-:Y:S01]  /*06b0*/  VIADD R8, R2.reuse, 0xffffffff ;  /* 0xffffffff02087836 */ /* 0x040fe20000000000 */
[----:B------:R-:W-:Y:S01]  /*06c0*/  ISETP.EQ.OR P1, PT, R3, RZ, !P1 ;  /* 0x000000ff0300720c */ /* 0x000fe20004f22670 */
[----:B0-----:R-:W-:Y:S01]  /*06d0*/  IMAD.MOV R23, RZ, RZ, -R12 ;  /* 0x000000ffff177224 */ /* 0x001fe200078e0a0c */
[----:B------:R-:W-:Y:S01]  /*06e0*/  ISETP.LT.U32.AND P0, PT, R19, 0x2, !P0 ;  /* 0x000000021300780c */ /* 0x000fe20004701070 */
[----:B------:R-:W0:Y:S02]  /*06f0*/  FENCE.VIEW.ASYNC.S ;  /* 0x00000000000073c6 */ /* 0x000e240000000000 */
[----:B0-----:R0:W1:Y:S01]  /*0700*/  @!UP0 SYNCS.EXCH.64 URZ, [UR6+0x60], UR4 ;  /* 0x00006004063f85b2 */ /* 0x0010620008000100 */
[----:B------:R-:W-:Y:S01]  /*0710*/  ISETP.EQ.AND P1, PT, R2, RZ, P1 ;  /* 0x000000ff0200720c */ /* 0x000fe20000f22270 */
[----:B--2---:R-:W-:Y:S01]  /*0720*/  IMAD R11, R9, R23, R4 ;  /* 0x00000017090b7224 */ /* 0x004fe200078e0204 */
[----:B------:R-:W-:-:S02]  /*0730*/  ISETP.GE.U32.AND P6, PT, R8, 0x2, PT ;  /* 0x000000020800780c */ /* 0x000fc40003fc6070 */
[----:B------:R-:W-:Y:S02]  /*0740*/  @P4 LEA.HI R0, R19, R19, RZ, 0x1 ;  /* 0x0000001313004211 */ /* 0x000fe400078f08ff */
[----:B------:R-:W-:Y:S02]  /*0750*/  SEL R18, RZ, 0x1, !P1 ;  /* 0x00000001ff127807 */ /* 0x000fe40004800000 */
[----:B------:R-:W-:Y:S02]  /*0760*/  @P4 SHF.R.S32.HI R0, RZ, 0x1, R0 ;  /* 0x00000001ff004819 */ /* 0x000fe40000011400 */
[----:B------:R-:W-:Y:S02]  /*0770*/  SEL R18, R18, 0x2, P6 ;  /* 0x0000000212127807 */ /* 0x000fe40003000000 */
[----:B------:R-:W-:Y:S02]  /*0780*/  @P4 ISETP.NE.AND P5, PT, R0, R11, PT ;  /* 0x0000000b0000420c */ /* 0x000fe40003fa5270 */
[----:B------:R-:W-:Y:S01]  /*0790*/  SEL R11, RZ, 0x1, !P0 ;  /* 0x00000001ff0b7807 */ /* 0x000fe20004000000 */
[----:B------:R0:W2:Y:S01]  /*07a0*/  @!UP1 SYNCS.EXCH.64 URZ, [UR6+0x68], UR4 ;  /* 0x00006804063f95b2 */ /* 0x0000a20008000100 */
[----:B------:R-:W-:Y:S01]  /*07b0*/  @P4 SEL R22, RZ, 0x1, P5 ;  /* 0x00000001ff164807 */ /* 0x000fe20002800000 */
[----:B------:R-:W-:Y:S01]  /*07c0*/  NOP ;  /* 0x0000000000007918 */ /* 0x000fe20000000000 */
[----:B------:R-:W-:-:S02]  /*07d0*/  LOP3.LUT R0, R95, 0x7f, RZ, 0xc0, !PT ;  /* 0x0000007f5f007812 */ /* 0x000fc400078ec0ff */
[----:B------:R-:W-:Y:S01]  /*07e0*/  LOP3.LUT R22, R22, R11, RZ, 0xc0, !PT ;  /* 0x0000000b16167212 */ /* 0x000fe200078ec0ff */
[----:B01----:R-:W-:Y:S06]  /*07f0*/  @!P2 BRA `(.L_x_3) ;  /* 0x000000000008a947 */ /* 0x003fec0003800000 */
[----:B--2-4-:R-:W-:Y:S01]  /*0800*/  UCGABAR_ARV ;  /* 0x00000000000079c7 */ /* 0x014fe20008000000 */
[----:B------:R-:W-:Y:S05]  /*0810*/  BRA `(.L_x_4) ;  /* 0x0000000000047947 */ /* 0x000fea0003800000 */
.L_x_3:
[----:B--2-4-:R-:W-:Y:S01]  /*0820*/  NOP ;  /* 0x0000000000007918 */ /* 0x014fe20000000000 */
.L_x_4:
[----:B------:R-:W0:Y:S01]  /*0830*/  LDC R2, c[0x0][0x65c] ;  /* 0x00019700ff027b82 */ /* 0x000e220000000800 */
[----:B------:R-:W-:Y:S02]  /*0840*/  IMAD.U32 R10, RZ, RZ, UR8 ;  /* 0x00000008ff0a7e24 */ /* 0x000fe4000f8e00ff */
[----:B------:R-:W-:Y:S01]  /*0850*/  IMAD.MOV.U32 R11, RZ, RZ, RZ ;  /* 0x000000ffff0b7224 */ /* 0x000fe200078e00ff */
[----:B0-----:R-:W-:-:S04]  /*0860*/  ISETP.NE.AND P1, PT, R2, 0x1, PT ;  /* 0x000000010200780c */ /* 0x001fc80003f25270 */
[----:B------:R-:W-:-:S09]  /*0870*/  P2R R5, PR, RZ, 0x2 ;  /* 0x00000002ff057803 */ /* 0x000fd20000000000 */
[----:B------:R-:W0:Y:S01]  /*0880*/  @P1 LDC R17, c[0x0][0x10] ;  /* 0x00000400ff111b82 */ /* 0x000e220000000800 */
[----:B------:R-:W-:Y:S02]  /*0890*/  @P1 IMAD.MOV.U32 R5, RZ, RZ, RZ ;  /* 0x000000ffff051224 */ /* 0x000fe400078e00ff */
[----:B------:R-:W-:-:S05]  /*08a0*/  @P1 IMAD.MOV.U32 R15, RZ, RZ, RZ ;  /* 0x000000ffff0f1224 */ /* 0x000fca00078e00ff */
[----:B------:R-:W1:Y:S01]  /*08b0*/  @!P1 LDC R13, c[0x0][0xc] ;  /* 0x00000300ff0d9b82 */ /* 0x000e620000000800 */
[----:B------:R-:W-:Y:S01]  /*08c0*/  ULDC UR4, c[0x0][0xc] ;  /* 0x0000030000047ab9 */ /* 0x000fe20000000800 */
[----:B------:R-:W-:Y:S01]  /*08d0*/  ULDC UR5, c[0x0][0x10] ;  /* 0x0000040000057ab9 */ /* 0x000fe20000000800 */
[----:B------:R-:W-:Y:S01]  /*08e0*/  ULDC UR6, c[0x0][0x14] ;  /* 0x0000050000067ab9 */ /* 0x000fe20000000800 */
[----:B------:R-:W-:-:S04]  /*08f0*/  UIMAD.WIDE.U32 UR4, UR4, UR5, URZ ;  /* 0x00000005040472a5 */ /* 0x000fc8000f8e003f */
[----:B------:R-:W-:Y:S02]  /*0900*/  UIMAD.WIDE.U32 UR36, UR4, UR6, URZ ;  /* 0x00000006042472a5 */ /* 0x000fe4000f8e003f */
[----:B------:R-:W-:-:S04]  /*0910*/  UIMAD UR42, UR5, UR6, URZ ;  /* 0x00000006052a72a4 */ /* 0x000fc8000f8e023f */
[----:B------:R-:W-:Y:S01]  /*0920*/  UIADD3 UR42, UR37, UR42, URZ ;  /* 0x0000002a252a7290 */ /* 0x000fe2000fffe03f */
[----:B0-----:R-:W-:-:S04]  /*0930*/  @P1 IMAD.WIDE.U32 R16, R17, UR8, R4 ;  /* 0x0000000811101c25 */ /* 0x001fc8000f8e0004 */
[----:B------:R-:W-:Y:S02]  /*0940*/  @P1 IMAD.IADD R17, R17, 0x1, R15 ;  /* 0x0000000111111824 */ /* 0x000fe400078e020f */
[----:B-1----:R-:W-:-:S04]  /*0950*/  @!P1 IMAD.WIDE.U32 R10, R4, R13, R10 ;  /* 0x0000000d040a9225 */ /* 0x002fc800078e000a */
[----:B------:R-:W-:Y:S02]  /*0960*/  @!P1 IMAD.MOV.U32 R16, RZ, RZ, R10 ;  /* 0x000000ffff109224 */ /* 0x000fe400078e000a */
[----:B------:R-:W-:Y:S01]  /*0970*/  @!P1 IMAD.MOV.U32 R17, RZ, RZ, R11 ;  /* 0x000000ffff119224 */ /* 0x000fe200078e000b */
[----:B------:R-:W-:Y:S06]  /*0980*/  @!P2 BRA `(.L_x_5) ;  /* 0x00000000000ca947 */ /* 0x000fec0003800000 */
[----:B------:R-:W-:Y:S01]  /*0990*/  UCGABAR_WAIT ;  /* 0x0000000000007dc7 */ /* 0x000fe20008000000 */
[----:B------:R-:W-:Y:S01]  /*09a0*/  CCTL.IVALL ;  /* 0x00000000ff00798f */ /* 0x000fe20002000000 */
[----:B------:R-:W-:Y:S05]  /*09b0*/  BRA `(.L_x_6) ;  /* 0x0000000000047947 */ /* 0x000fea0003800000 */
.L_x_5:
[----:B------:R-:W-:Y:S06]  /*09c0*/  BAR.SYNC.DEFER_BLOCKING 0x0 ;  /* 0x0000000000007b1d */ /* 0x000fec0000010000 */
.L_x_6:
[----:B------:R-:W-:Y:S05]  /*09d0*/  @!P3 BRA `(.L_x_7) ;  /* 0x0000005c00a8b947 */ /* 0x000fea0003800000 */
[----:B------:R-:W-:-:S13]  /*09e0*/  ISETP.GT.U32.AND P0, PT, R8, 0x1, PT ;  /* 0x000000010800780c */ /* 0x000fda0003f04070 */
[----:B------:R-:W-:Y:S05]  /*09f0*/  @P0 EXIT ;  /* 0x000000000000094d */ /* 0x000fea0003800000 */
[----:B------:R-:W-:Y:S01]  /*0a00*/  ULDC.64 UR4, c[0x0][0x650] ;  /* 0x0001940000047ab9 */ /* 0x000fe20000000a00 */
[----:B------:R-:W-:Y:S01]  /*0a10*/  PRMT R3, RZ, 0x7610, R3 ;  /* 0x00007610ff037816 */ /* 0x000fe20000000003 */
[----:B------:R-:W-:Y:S01]  /*0a20*/  IMAD.MOV.U32 R103, RZ, RZ, -0x1 ;  /* 0xffffffffff677424 */ /* 0x000fe200078e00ff */
[----:B------:R-:W-:Y:S01]  /*0a30*/  ISETP.GE.U32.AND P0, PT, R16, UR4, PT ;  /* 0x0000000410007c0c */ /* 0x000fe2000bf06070 */
[----:B------:R-:W-:Y:S02]  /*0a40*/  IMAD.MOV.U32 R100, RZ, RZ, -0x1 ;  /* 0xffffffffff647424 */ /* 0x000fe400078e00ff */
[----:B------:R-:W-:Y:S01]  /*0a50*/  IMAD.MOV.U32 R101, RZ, RZ, -0x1 ;  /* 0xffffffffff657424 */ /* 0x000fe200078e00ff */
[----:B------:R-:W-:-:S13]  /*0a60*/  ISETP.GE.U32.AND.EX P0, PT, R17, UR5, PT, P0 ;  /* 0x0000000511007c0c */ /* 0x000fda000bf06100 */
[----:B------:R-:W-:Y:S05]  /*0a70*/  @P0 BRA `(.L_x_8) ;  /* 0x0000000400280947 */ /* 0x000fea0003800000 */
[----:B------:R-:W0:Y:S01]  /*0a80*/  LDC.64 R24, c[0x0][0x628] ;  /* 0x00018a00ff187b82 */ /* 0x000e220000000a00 */
[----:B------:R-:W-:Y:S02]  /*0a90*/  IMAD.MOV.U32 R10, RZ, RZ, R16 ;  /* 0x000000ffff0a7224 */ /* 0x000fe400078e0010 */
[----:B------:R-:W-:-:S05]  /*0aa0*/  IMAD.MOV.U32 R11, RZ, RZ, R17 ;  /* 0x000000ffff0b7224 */ /* 0x000fca00078e0011 */
[----:B------:R-:W1:Y:S08]  /*0ab0*/  LDC R8, c[0x0][0x630] ;  /* 0x00018c00ff087b82 */ /* 0x000e700000000800 */
[----:B------:R-:W2:Y:S01]  /*0ac0*/  LDC.64 R26, c[0x0][0x620] ;  /* 0x00018800ff1a7b82 */ /* 0x000ea20000000a00 */
[----:B0-----:R-:W-:-:S04]  /*0ad0*/  ISETP.NE.U32.AND P0, PT, R24, RZ, PT ;  /* 0x000000ff1800720c */ /* 0x001fc80003f05070 */
[----:B------:R-:W-:-:S13]  /*0ae0*/  ISETP.NE.AND.EX P0, PT, R25, RZ, PT, P0 ;  /* 0x000000ff1900720c */ /* 0x000fda0003f05300 */
[----:B-12---:R-:W-:Y:S05]  /*0af0*/  @!P0 BRA `(.L_x_9) ;  /* 0x0000000000288947 */ /* 0x006fea0003800000 */
[----:B------:R-:W0:Y:S02]  /*0b00*/  LDC R3, c[0x0][0x634] ;  /* 0x00018d00ff037b82 */ /* 0x000e240000000800 */
[----:B0-----:R-:W-:-:S05]  /*0b10*/  IADD3 R3, P0, R16, R3, RZ ;  /* 0x0000000310037210 */ /* 0x001fca0007f1e0ff */
[----:B------:R-:W-:-:S04]  /*0b20*/  IMAD.X R21, RZ, RZ, R17, P0 ;  /* 0x000000ffff157224 */ /* 0x000fc800000e0611 */
[----:B------:R-:W-:-:S04]  /*0b30*/  IMAD.WIDE.U32 R10, R21, R24, RZ ;  /* 0x00000018150a7225 */ /* 0x000fc800078e00ff */
[----:B------:R-:W-:-:S04]  /*0b40*/  IMAD.WIDE.U32 R12, P0, R3, R25, R10 ;  /* 0x00000019030c7225 */ /* 0x000fc8000780000a */
[----:B------:R-:W-:-:S04]  /*0b50*/  IMAD.WIDE.U32 R10, R3, R24, RZ ;  /* 0x00000018030a7225 */ /* 0x000fc800078e00ff */
[----:B------:R-:W-:Y:S01]  /*0b60*/  IMAD.X R15, RZ, RZ, RZ, P0 ;  /* 0x000000ffff0f7224 */ /* 0x000fe200000e06ff */
[----:B------:R-:W-:Y:S01]  /*0b70*/  IADD3 RZ, P0, R11, R12, RZ ;  /* 0x0000000c0bff7210 */ /* 0x000fe20007f1e0ff */
[----:B------:R-:W-:-:S04]  /*0b80*/  IMAD.MOV.U32 R14, RZ, RZ, R13 ;  /* 0x000000ffff0e7224 */ /* 0x000fc800078e000d */
[----:B------:R-:W-:-:S08]  /*0b90*/  IMAD.WIDE.U32.X R10, R21, R25, R14, P0 ;  /* 0x00000019150a7225 */ /* 0x000fd000000e040e */
.L_x_9:
[----:B------:R-:W0:Y:S01]  /*0ba0*/  LDC.64 R30, c[0x0][0x640] ;  /* 0x00019000ff1e7b82 */ /* 0x000e220000000a00 */
[-CC-:B------:R-:W-:Y:S01]  /*0bb0*/  SHF.R.U64 R101, R10, R8.reuse, R11.reuse ;  /* 0x000000080a657219 */ /* 0x180fe2000000120b */
[----:B------:R-:W-:Y:S01]  /*0bc0*/  IMAD R29, R9, R23, R4 ;  /* 0x00000017091d7224 */ /* 0x000fe200078e0204 */
[----:B------:R-:W-:Y:S01]  /*0bd0*/  SHF.R.U32.HI R3, RZ, R8, R11 ;  /* 0x00000008ff037219 */ /* 0x000fe2000001160b */
[----:B------:R-:W-:Y:S01]  /*0be0*/  IMAD.MOV.U32 R23, RZ, RZ, 0x1 ;  /* 0x00000001ff177424 */ /* 0x000fe200078e00ff */
[----:B------:R-:W-:-:S03]  /*0bf0*/  IADD3 R5, P0, RZ, -R101, RZ ;  /* 0x80000065ff057210 */ /* 0x000fc60007f1e0ff */
[----:B------:R-:W1:Y:S02]  /*0c00*/  LDC R12, c[0x0][0x618] ;  /* 0x00018600ff0c7b82 */ /* 0x000e640000000800 */
[----:B------:R-:W-:Y:S02]  /*0c10*/  IMAD.X R3, RZ, RZ, ~R3, P0 ;  /* 0x000000ffff037224 */ /* 0x000fe400000e0e03 */
[----:B------:R-:W-:-:S04]  /*0c20*/  IMAD.WIDE.U32 R10, R5, R26, R16 ;  /* 0x0000001a050a7225 */ /* 0x000fc800078e0010 */
[----:B------:R-:W2:Y:S01]  /*0c30*/  LDC R20, c[0x0][0x608] ;  /* 0x00018200ff147b82 */ /* 0x000ea20000000800 */
[----:B------:R-:W-:Y:S02]  /*0c40*/  IMAD R8, R3, R26, RZ ;  /* 0x0000001a03087224 */ /* 0x000fe400078e02ff */
[----:B------:R-:W-:Y:S02]  /*0c50*/  IMAD.MOV.U32 R3, RZ, RZ, -0x1 ;  /* 0xffffffffff037424 */ /* 0x000fe400078e00ff */
[----:B------:R-:W-:-:S03]  /*0c60*/  IMAD R5, R5, R27, R8 ;  /* 0x0000001b05057224 */ /* 0x000fc600078e0208 */
[----:B------:R-:W3:Y:S01]  /*0c70*/  LDC R28, c[0x0][0x658] ;  /* 0x00019600ff1c7b82 */ /* 0x000ee20000000800 */
[----:B------:R-:W-:Y:S01]  /*0c80*/  IMAD.IADD R5, R11, 0x1, R5 ;  /* 0x000000010b057824 */ /* 0x000fe200078e0205 */
[----:B0-----:R-:W-:-:S04]  /*0c90*/  ISETP.NE.U32.AND P0, PT, R30, RZ, PT ;  /* 0x000000ff1e00720c */ /* 0x001fc80003f05070 */
[----:B------:R-:W-:Y:S02]  /*0ca0*/  ISETP.NE.AND.EX P0, PT, R31, RZ, PT, P0 ;  /* 0x000000ff1f00720c */ /* 0x000fe40003f05300 */
[----:B------:R-:W0:Y:S01]  /*0cb0*/  LDC R24, c[0x0][0x600] ;  /* 0x00018000ff187b82 */ /* 0x000e220000000800 */
[-CC-:B-1----:R-:W-:Y:S02]  /*0cc0*/  SHF.R.U64 R14, R10, R12.reuse, R5.reuse ;  /* 0x0000000c0a0e7219 */ /* 0x182fe40000001205 */
[----:B------:R-:W-:-:S05]  /*0cd0*/  SHF.R.U32.HI R5, RZ, R12, R5 ;  /* 0x0000000cff057219 */ /* 0x000fca0000011605 */
[----:B------:R-:W1:Y:S01]  /*0ce0*/  LDC R15, c[0x0][0x648] ;  /* 0x00019200ff0f7b82 */ /* 0x000e620000000800 */
[-CC-:B--2---:R-:W-:Y:S02]  /*0cf0*/  SHF.R.U64 R27, R14, R20.reuse, R5.reuse ;  /* 0x000000140e1b7219 */ /* 0x184fe40000001205 */
[----:B------:R-:W-:-:S05]  /*0d00*/  SHF.R.U32.HI R5, RZ, R20, R5 ;  /* 0x00000014ff057219 */ /* 0x000fca0000011605 */
[----:B------:R-:W2:Y:S01]  /*0d10*/  LDC R21, c[0x0][0x638] ;  /* 0x00018e00ff157b82 */ /* 0x000ea20000000800 */
[-CC-:B---3--:R-:W-:Y:S02]  /*0d20*/  SHF.R.U64 R20, R27, R28.reuse, R5.reuse ;  /* 0x0000001c1b147219 */ /* 0x188fe40000001205 */
[-C--:B------:R-:W-:Y:S02]  /*0d30*/  SHF.L.U32 R3, R3, R28.reuse, RZ ;  /* 0x0000001c03037219 */ /* 0x080fe400000006ff */
[----:B------:R-:W-:Y:S01]  /*0d40*/  SHF.R.U32.HI R5, RZ, R28, R5 ;  /* 0x0000001cff057219 */ /* 0x000fe20000011605 */
[----:B------:R-:W-:Y:S01]  /*0d50*/  IMAD.MOV.U32 R4, RZ, RZ, R20 ;  /* 0x000000ffff047224 */ /* 0x000fe200078e0014 */
[----:B------:R-:W-:Y:S01]  /*0d60*/  LOP3.LUT R12, RZ, R3, RZ, 0x33, !PT ;  /* 0x00000003ff0c7212 */ /* 0x000fe200078e33ff */
[----:B------:R-:W3:Y:S01]  /*0d70*/  LDC R25, c[0x0][0x610] ;  /* 0x00018400ff197b82 */ /* 0x000ee20000000800 */
[----:B------:R-:W-:Y:S05]  /*0d80*/  @!P0 BRA `(.L_x_10) ;  /* 0x0000000000288947 */ /* 0x000fea0003800000 */
[----:B------:R-:W4:Y:S02]  /*0d90*/  LDC R3, c[0x0][0x64c] ;  /* 0x00019300ff037b82 */ /* 0x000f240000000800 */
[----:B----4-:R-:W-:-:S05]  /*0da0*/  IADD3 R3, P0, R20, R3, RZ ;  /* 0x0000000314037210 */ /* 0x010fca0007f1e0ff */
        /* <DEDUP_REMOVED lines=8> */
.L_x_10:
[----:B-1----:R-:W-:Y:S01]  /*0e30*/  SHF.R.U64 R4, R4, R15, R5 ;  /* 0x0000000f04047219 */ /* 0x002fe20000001205 */
[----:B0-----:R-:W-:Y:S01]  /*0e40*/  VIADD R5, R24, 0xffffffff ;  /* 0xffffffff18057836 */ /* 0x001fe20000000000 */
[----:B------:R-:W-:Y:S02]  /*0e50*/  SHF.L.U32 R3, R23, R28, RZ ;  /* 0x0000001c17037219 */ /* 0x000fe400000006ff */
[----:B------:R-:W-:Y:S01]  /*0e60*/  LOP3.LUT R12, R27, R12, RZ, 0xc0, !PT ;  /* 0x0000000c1b0c7212 */ /* 0x000fe200078ec0ff */
[----:B------:R-:W-:Y:S01]  /*0e70*/  IMAD.MOV R8, RZ, RZ, -R4 ;  /* 0x000000ffff087224 */ /* 0x000fe200078e0a04 */
[----:B------:R-:W-:Y:S02]  /*0e80*/  SEL R6, R6, R29, !P1 ;  /* 0x0000001d06067207 */ /* 0x000fe40004800000 */
[----:B------:R-:W-:Y:S01]  /*0e90*/  LOP3.LUT R5, R14, R5, RZ, 0xc0, !PT ;  /* 0x000000050e057212 */ /* 0x000fe200078ec0ff */
[----:B------:R-:W-:Y:S02]  /*0ea0*/  IMAD R9, R3, R4, R12 ;  /* 0x0000000403097224 */ /* 0x000fe400078e020c */
[----:B--2---:R-:W-:-:S02]  /*0eb0*/  IMAD R3, R8, R21, R20 ;  /* 0x0000001508037224 */ /* 0x004fc400078e0214 */
[----:B---3--:R-:W-:Y:S02]  /*0ec0*/  IMAD R6, R9, R25, R6 ;  /* 0x0000001909067224 */ /* 0x008fe400078e0206 */
[----:B------:R-:W-:Y:S02]  /*0ed0*/  IMAD R103, R3, R24, R5 ;  /* 0x0000001803677224 */ /* 0x000fe400078e0205 */
[----:B------:R-:W-:-:S03]  /*0ee0*/  IMAD.MOV.U32 R4, RZ, RZ, 0x1 ;  /* 0x00000001ff047424 */ /* 0x000fc600078e00ff */
[----:B------:R-:W-:Y:S02]  /*0ef0*/  SEL R100, R103, R6, !P1 ;  /* 0x0000000667647207 */ /* 0x000fe40004800000 */
[----:B------:R-:W-:Y:S02]  /*0f00*/  PRMT R3, R4, 0x7610, R3 ;  /* 0x0000761004037816 */ /* 0x000fe40000000003 */
[----:B------:R-:W-:-:S07]  /*0f10*/  SEL R103, R6, R103, !P1 ;  /* 0x0000006706677207 */ /* 0x000fce0004800000 */
.L_x_8:
[----:B------:R-:W-:-:S08]  /*0f20*/  NOP ;  /* 0x0000000000007918 */ /* 0x000fd00000000000 */
[----:B------:R-:W0:Y:S02]  /*0f30*/  USETMAXREG.TRY_ALLOC.CTAPOOL UP0, 0xe8 ;  /* 0x000000e8000079c8 */ /* 0x000e240008000600 */
[----:B0-----:R-:W-:-:S13]  /*0f40*/  PLOP3.LUT P0, PT, PT, PT, UP0, 0x80, 0x0 ;  /* 0x000000000000781c */ /* 0x001fda0003f0f008 */
[----:B------:R-:W-:Y:S05]  /*0f50*/  @!P0 BRA `(.L_x_8) ;  /* 0xfffffffc00f08947 */ /* 0x000fea000383ffff */
[----:B------:R-:W-:Y:S01]  /*0f60*/  ULDC.64 UR4, c[0x0][0x598] ;  /* 0x0001660000047ab9 */ /* 0x000fe20000000a00 */
[----:B------:R-:W-:Y:S01]  /*0f70*/  ULDC.64 UR38, c[0x0][0x208] ;  /* 0x0000820000267ab9 */ /* 0x000fe20000000a00 */
[----:B------:R-:W-:-:S04]  /*0f80*/  ISETP.NE.U32.AND P0, PT, RZ, UR4, PT ;  /* 0x00000004ff007c0c */ /* 0x000fc8000bf05070 */
[----:B------:R-:W-:-:S13]  /*0f90*/  ISETP.NE.AND.EX P0, PT, RZ, UR5, PT, P0 ;  /* 0x00000005ff007c0c */ /* 0x000fda000bf05300 */
[----:B------:R-:W-:Y:S05]  /*0fa0*/  @!P0 BRA `(.L_x_11) ;  /* 0x00000000001c8947 */ /* 0x000fea0003800000 */
[----:B------:R-:W0:Y:S02]  /*0fb0*/  LDC.64 R4, c[0x0][0x598] ;  /* 0x00016600ff047b82 */ /* 0x000e240000000a00 */
[----:B0-----:R-:W2:Y:S02]  /*0fc0*/  LDG.E.64 R4, desc[UR38][R4.64] ;  /* 0x0000002604047981 */ /* 0x001ea4000c1e1b00 */
[----:B--2---:R-:W-:-:S04]  /*0fd0*/  ISETP.NE.U32.AND P0, PT, R4, RZ, PT ;  /* 0x000000ff0400720c */ /* 0x004fc80003f05070 */
[----:B------:R-:W-:-:S13]  /*0fe0*/  ISETP.NE.AND.EX P0, PT, R5, RZ, PT, P0 ;  /* 0x000000ff0500720c */ /* 0x000fda0003f05300 */
[----:B------:R-:W-:Y:S05]  /*0ff0*/  @!P0 BRA `(.L_x_11) ;  /* 0x0000000000088947 */ /* 0x000fea0003800000 */
[----:B------:R0:W5:Y:S01]  /*1000*/  LD.E R23, desc[UR38][R4.64] ;  /* 0x0000002604177980 */ /* 0x000162000c101900 */
[----:B------:R-:W-:Y:S05]  /*1010*/  BRA `(.L_x_12) ;  /* 0x0000000000247947 */ /* 0x000fea0003800000 */
.L_x_11:
[----:B------:R-:W-:Y:S02]  /*1020*/  ULDC.64 UR4, c[0x0][0x588] ;  /* 0x0001620000047ab9 */ /* 0x000fe40000000a00 */
[----:B------:R-:W-:-:S04]  /*1030*/  ISETP.NE.U32.AND P0, PT, RZ, UR4, PT ;  /* 0x00000004ff007c0c */ /* 0x000fc8000bf05070 */
[----:B------:R-:W-:-:S13]  /*1040*/  ISETP.NE.AND.EX P0, PT, RZ, UR5, PT, P0 ;  /* 0x00000005ff007c0c */ /* 0x000fda000bf05300 */
[----:B------:R-:W-:Y:S05]  /*1050*/  @!P0 BRA `(.L_x_13) ;  /* 0x00000000000c8947 */ /* 0x000fea0003800000 */
[----:B------:R-:W0:Y:S02]  /*1060*/  LDC.64 R4, c[0x0][0x588] ;  /* 0x00016200ff047b82 */ /* 0x000e240000000a00 */
[----:B0-----:R1:W5:Y:S01]  /*1070*/  LDG.E R23, desc[UR38][R4.64] ;  /* 0x0000002604177981 */ /* 0x001362000c1e1900 */
[----:B------:R-:W-:Y:S05]  /*1080*/  BRA `(.L_x_12) ;  /* 0x0000000000087947 */ /* 0x000fea0003800000 */
.L_x_13:
[----:B------:R-:W-:Y:S02]  /*1090*/  ULDC UR4, c[0x0][0x580] ;  /* 0x0001600000047ab9 */ /* 0x000fe40000000800 */
[----:B------:R-:W-:-:S07]  /*10a0*/  IMAD.U32 R23, RZ, RZ, UR4 ;  /* 0x00000004ff177e24 */ /* 0x000fce000f8e00ff */
.L_x_12:
[----:B------:R-:W-:Y:S02]  /*10b0*/  ULDC.64 UR4, c[0x0][0x5a0] ;  /* 0x0001680000047ab9 */ /* 0x000fe40000000a00 */
[----:B------:R-:W-:-:S04]  /*10c0*/  ISETP.NE.U32.AND P0, PT, RZ, UR4, PT ;  /* 0x00000004ff007c0c */ /* 0x000fc8000bf05070 */
[----:B------:R-:W-:-:S13]  /*10d0*/  ISETP.NE.AND.EX P0, PT, RZ, UR5, PT, P0 ;  /* 0x00000005ff007c0c */ /* 0x000fda000bf05300 */
[----:B------:R-:W-:Y:S05]  /*10e0*/  @!P0 BRA `(.L_x_14) ;  /* 0x00000000001c8947 */ /* 0x000fea0003800000 */
[----:B01----:R-:W0:Y:S02]  /*10f0*/  LDC.64 R4, c[0x0][0x5a0] ;  /* 0x00016800ff047b82 */ /* 0x003e240000000a00 */
[----:B0-----:R-:W2:Y:S02]  /*1100*/  LDG.E.64 R4, desc[UR38][R4.64] ;  /* 0x0000002604047981 */ /* 0x001ea4000c1e1b00 */
[----:B--2---:R-:W-:-:S04]  /*1110*/  ISETP.NE.U32.AND P0, PT, R4, RZ, PT ;  /* 0x000000ff0400720c */ /* 0x004fc80003f05070 */
[----:B------:R-:W-:-:S13]  /*1120*/  ISETP.NE.AND.EX P0, PT, R5, RZ, PT, P0 ;  /* 0x000000ff0500720c */ /* 0x000fda0003f05300 */
[----:B------:R-:W-:Y:S05]  /*1130*/  @!P0 BRA `(.L_x_14) ;  /* 0x0000000000088947 */ /* 0x000fea0003800000 */
[----:B------:R0:W5:Y:S01]  /*1140*/  LD.E R90, desc[UR38][R4.64] ;  /* 0x00000026045a7980 */ /* 0x000162000c101900 */
[----:B------:R-:W-:Y:S05]  /*1150*/  BRA `(.L_x_15) ;  /* 0x0000000000247947 */ /* 0x000fea0003800000 */
.L_x_14:
[----:B------:R-:W-:Y:S02]  /*1160*/  ULDC.64 UR4, c[0x0][0x590] ;  /* 0x0001640000047ab9 */ /* 0x000fe40000000a00 */
[----:B------:R-:W-:-:S04]  /*1170*/  ISETP.NE.U32.AND P0, PT, RZ, UR4, PT ;  /* 0x00000004ff007c0c */ /* 0x000fc8000bf05070 */
[----:B------:R-:W-:-:S13]  /*1180*/  ISETP.NE.AND.EX P0, PT, RZ, UR5, PT, P0 ;  /* 0x00000005ff007c0c */ /* 0x000fda000bf05300 */
[----:B------:R-:W-:Y:S05]  /*1190*/  @!P0 BRA `(.L_x_16) ;  /* 0x00000000000c8947 */ /* 0x000fea0003800000 */
[----:B------:R-:W2:Y:S02]  /*11a0*/  LDC.64 R90, c[0x0][0x590] ;  /* 0x00016400ff5a7b82 */ /* 0x000ea40000000a00 */
[----:B--2---:R2:W5:Y:S01]  /*11b0*/  LDG.E R90, desc[UR38][R90.64] ;  /* 0x000000265a5a7981 */ /* 0x004562000c1e1900 */
[----:B------:R-:W-:Y:S05]  /*11c0*/  BRA `(.L_x_15) ;  /* 0x0000000000087947 */ /* 0x000fea0003800000 */
.L_x_16:
[----:B------:R-:W-:Y:S02]  /*11d0*/  ULDC UR4, c[0x0][0x584] ;  /* 0x0001610000047ab9 */ /* 0x000fe40000000800 */
[----:B------:R-:W-:-:S07]  /*11e0*/  IMAD.U32 R90, RZ, RZ, UR4 ;  /* 0x00000004ff5a7e24 */ /* 0x000fce000f8e00ff */
.L_x_15:
[----:B------:R-:W-:-:S13]  /*11f0*/  LOP3.LUT P0, RZ, R3, 0xff, RZ, 0xc0, !PT ;  /* 0x000000ff03ff7812 */ /* 0x000fda000780c0ff */
[----:B------:R-:W-:Y:S05]  /*1200*/  @!P0 EXIT ;  /* 0x000000000000894d */ /* 0x000fea0003800000 */
[----:B------:R-:W3:Y:S01]  /*1210*/  LDC R93, c[0x0][0x658] ;  /* 0x00019600ff5d7b82 */ /* 0x000ee20000000800 */
[----:B------:R-:W-:Y:S01]  /*1220*/  LOP3.LUT R7, R7, 0x1, RZ, 0xc0, !PT ;  /* 0x0000000107077812 */ /* 0x000fe200078ec0ff */
[----:B------:R-:W-:Y:S01]  /*1230*/  ULDC.64 UR6, c[0x0][0x288] ;  /* 0x0000a20000067ab9 */ /* 0x000fe20000000a00 */
[----:B------:R-:W-:Y:S01]  /*1240*/  SHF.R.U32.HI R3, RZ, 0x2, R95 ;  /* 0x00000002ff037819 */ /* 0x000fe2000001165f */
[----:B------:R-:W-:Y:S01]  /*1250*/  UIADD3 UR4, UR7, 0x3f, URZ ;  /* 0x0000003f07047890 */ /* 0x000fe2000fffe03f */
[----:B------:R-:W-:Y:S01]  /*1260*/  SHF.R.U32.HI R0, RZ, 0x1, R0 ;  /* 0x00000001ff007819 */ /* 0x000fe20000011600 */
[----:B------:R-:W-:Y:S01]  /*1270*/  IMAD.SHL.U32 R88, R7, 0x40, RZ ;  /* 0x0000004007587824 */ /* 0x000fe200078e00ff */
[----:B------:R-:W-:Y:S01]  /*1280*/  LOP3.LUT R3, R3, 0x7, RZ, 0xc0, !PT ;  /* 0x0000000703037812 */ /* 0x000fe200078ec0ff */
[----:B------:R-:W4:Y:S01]  /*1290*/  LDC.64 R8, c[0x0][0x5c8] ;  /* 0x00017200ff087b82 */ /* 0x000f220000000a00 */
[----:B------:R-:W-:Y:S01]  /*12a0*/  USHF.R.S32.HI UR5, URZ, 0x1f, UR4 ;  /* 0x0000001f3f057899 */ /* 0x000fe20008011404 */
[----:B------:R-:W-:Y:S01]  /*12b0*/  LOP3.LUT R0, R0, 0x30, RZ, 0xc0, !PT ;  /* 0x0000003000007812 */ /* 0x000fe200078ec0ff */
[----:B------:R-:W-:Y:S01]  /*12c0*/  IMAD.MOV.U32 R6, RZ, RZ, 0x1 ;  /* 0x00000001ff067424 */ /* 0x000fe200078e00ff */
[--C-:B------:R-:W-:Y:S01]  /*12d0*/  LOP3.LUT R88, R88, 0x40, R3.reuse, 0xe2, !PT ;  /* 0x0000004058587812 */ /* 0x100fe200078ee203 */
[----:B------:R-:W-:Y:S01]  /*12e0*/  ULEA.HI UR5, UR5, UR4, URZ, 0x6 ;  /* 0x0000000405057291 */ /* 0x000fe2000f8f303f */
[-C--:B01----:R-:W-:Y:S01]  /*12f0*/  IADD3 R4, RZ, -R0.reuse, -R3 ;  /* 0x80000000ff047210 */ /* 0x083fe20007ffe803 */
[----:B------:R-:W-:Y:S01]  /*1300*/  IMAD.U32 R5, RZ, RZ, UR6 ;  /* 0x00000006ff057e24 */ /* 0x000fe2000f8e00ff */
[----:B------:R-:W0:Y:S01]  /*1310*/  LDC R97, c[0x0][0x600] ;  /* 0x00018000ff617b82 */ /* 0x000e220000000800 */
[----:B------:R-:W-:Y:S01]  /*1320*/  LOP3.LUT R88, R88, R0, RZ, 0xfc, !PT ;  /* 0x0000000058587212 */ /* 0x000fe200078efcff */
[----:B------:R-:W-:Y:S01]  /*1330*/  IMAD.MOV.U32 R0, RZ, RZ, -0x1 ;  /* 0xffffffffff007424 */ /* 0x000fe200078e00ff */
[----:B------:R-:W-:Y:S01]  /*1340*/  USHF.R.S32.HI UR43, URZ, 0x6, UR5 ;  /* 0x000000063f2b7899 */ /* 0x000fe20008011405 */
[----:B------:R-:W-:Y:S01]  /*1350*/  LOP3.LUT R94, R95, 0x3, RZ, 0xc0, !PT ;  /* 0x000000035f5e7812 */ /* 0x000fe200078ec0ff */
[----:B------:R-:W-:Y:S01]  /*1360*/  IMAD R4, R7, -0x40, R4 ;  /* 0xffffffc007047824 */ /* 0x000fe200078e0204 */
[C---:B------:R-:W-:Y:S01]  /*1370*/  LOP3.LUT R96, R95.reuse, 0x80, RZ, 0xc0, !PT ;  /* 0x000000805f607812 */ /* 0x040fe200078ec0ff */
[----:B------:R-:W-:Y:S01]  /*1380*/  UISETP.LT.AND UP0, UPT, UR43, 0x1, UPT ;  /* 0x000000012b00788c */ /* 0x000fe2000bf01270 */
[-C--:B---3--:R-:W-:Y:S01]  /*1390*/  SHF.L.U32 R0, R0, R93.reuse, RZ ;  /* 0x0000005d00007219 */ /* 0x088fe200000006ff */
[----:B------:R-:W-:Y:S01]  /*13a0*/  ULDC UR4, c[0x0][0x284] ;  /* 0x0000a10000047ab9 */ /* 0x000fe20000000800 */
[----:B------:R-:W-:Y:S01]  /*13b0*/  IMAD R94, R94, -0x2, R5 ;  /* 0xfffffffe5e5e7824 */ /* 0x000fe200078e0205 */
[----:B------:R-:W-:Y:S01]  /*13c0*/  USEL UR44, UR43, 0x1, UP0 ;  /* 0x000000012b2c7887 */ /* 0x000fe20008000000 */
[----:B------:R-:W-:Y:S01]  /*13d0*/  SHF.L.U32 R93, R6, R93, RZ ;  /* 0x0000005d065d7219 */ /* 0x000fe200000006ff */
[----:B------:R-:W-:Y:S01]  /*13e0*/  IMAD.SHL.U32 R95, R95, 0x2, RZ ;  /* 0x000000025f5f7824 */ /* 0x000fe200078e00ff */
[----:B------:R-:W-:Y:S01]  /*13f0*/  LOP3.LUT R102, R18, 0x1, RZ, 0xfc, !PT ;  /* 0x0000000112667812 */ /* 0x000fe200078efcff */
[----:B------:R-:W-:Y:S01]  /*1400*/  VIADD R99, R4, UR4 ;  /* 0x0000000404637c36 */ /* 0x000fe20008000000 */
[C---:B----4-:R-:W-:Y:S01]  /*1410*/  SHF.L.U64.HI R92, R8.reuse, 0x3, R9 ;  /* 0x00000003085c7819 */ /* 0x050fe20000010209 */
[----:B--2---:R-:W-:Y:S01]  /*1420*/  IMAD.SHL.U32 R91, R8, 0x8, RZ ;  /* 0x00000008085b7824 */ /* 0x004fe200078e00ff */
[----:B------:R-:W-:Y:S01]  /*1430*/  SHF.R.U32.HI R96, RZ, 0x7, R96 ;  /* 0x00000007ff607819 */ /* 0x000fe20000011660 */
[----:B------:R-:W-:Y:S01]  /*1440*/  IMAD.MOV.U32 R89, RZ, RZ, RZ ;  /* 0x000000ffff597224 */ /* 0x000fe200078e00ff */
[----:B------:R-:W-:Y:S01]  /*1450*/  LOP3.LUT R98, RZ, R0, RZ, 0x33, !PT ;  /* 0x00000000ff627212 */ /* 0x000fe200078e33ff */
[----:B------:R-:W-:Y:S01]  /*1460*/  UIADD3 UR44, UR43, -UR44, URZ ;  /* 0x8000002c2b2c7290 */ /* 0x000fe2000fffe03f */
[----:B------:R-:W-:Y:S01]  /*1470*/  UMOV UR40, URZ ;  /* 0x0000003f00287c82 */ /* 0x000fe20008000000 */
[----:B0-----:R-:W-:Y:S01]  /*1480*/  VIADD R97, R97, 0xffffffff ;  /* 0xffffffff61617836 */ /* 0x001fe20000000000 */
[----:B------:R-:W-:-:S09]  /*1490*/  UMOV UR41, URZ ;  /* 0x0000003f00297c82 */ /* 0x000fd20008000000 */
.L_x_162:
[----:B0-----:R-:W0:Y:S01]  /*14a0*/  SHFL.IDX PT, R0, R96, RZ, 0x1f ;  /* 0x00001fff60007589 */ /* 0x001e2200000e0000 */
[----:B-1----:R-:W1:Y:S01]  /*14b0*/  S2UR UR7, SR_CgaCtaId ;  /* 0x00000000000779c3 */ /* 0x002e620000008800 */
[----:B------:R-:W-:Y:S01]  /*14c0*/  UMOV UR6, 0x400 ;  /* 0x0000040000067882 */ /* 0x000fe20000000000 */
[----:B0-----:R-:W-:Y:S01]  /*14d0*/  R2UR UR4, R0 ;  /* 0x00000000000472ca */ /* 0x001fe200000e0000 */
[----:B-1----:R-:W-:-:S12]  /*14e0*/  ULEA UR6, UR7, UR6, 0x18 ;  /* 0x0000000607067291 */ /* 0x002fd8000f8ec03f */
[----:B------:R-:W-:-:S04]  /*14f0*/  ULEA.HI UR5, UR4, UR4, URZ, 0x1 ;  /* 0x0000000404057291 */ /* 0x000fc8000f8f083f */
[----:B------:R-:W-:-:S04]  /*1500*/  ULOP3.LUT UR5, UR5, 0x7fffe, URZ, 0xc0, !UPT ;  /* 0x0007fffe05057892 */ /* 0x000fc8000f8ec03f */
[----:B------:R-:W-:-:S03]  /*1510*/  UIADD3 UR5, UR4, -UR5, URZ ;  /* 0x8000000504057290 */ /* 0x000fc6000fffe03f */
[----:B------:R-:W-:Y:S01]  /*1520*/  ULDC UR4, c[0x0][0x28c] ;  /* 0x0000a30000047ab9 */ /* 0x000fe20000000800 */
[----:B------:R-:W-:Y:S01]  /*1530*/  ULEA UR5, UR5, UR6, 0xd ;  /* 0x0000000605057291 */ /* 0x000fe2000f8e683f */
[----:B------:R-:W-:-:S03]  /*1540*/  ISETP.LT.AND P0, PT, RZ, UR4, PT ;  /* 0x00000004ff007c0c */ /* 0x000fc6000bf01270 */
[----:B------:R-:W-:-:S04]  /*1550*/  UIADD3 UR5, UR5, 0x100, URZ ;  /* 0x0000010005057890 */ /* 0x000fc8000fffe03f */
[----:B------:R-:W-:-:S04]  /*1560*/  USHF.R.U32.HI UR5, URZ, 0x4, UR5 ;  /* 0x000000043f057899 */ /* 0x000fc80008011605 */
[----:B------:R-:W-:-:S04]  /*1570*/  ULOP3.LUT UR5, UR5, 0x3fff, URZ, 0xc0, !UPT ;  /* 0x00003fff05057892 */ /* 0x000fc8000f8ec03f */
[----:B------:R-:W-:Y:S01]  /*1580*/  ULOP3.LUT UR45, UR5, 0x10000, URZ, 0xfc, !UPT ;  /* 0x00010000052d7892 */ /* 0x000fe2000f8efc3f */
[----:B--2345:R-:W-:Y:S11]  /*1590*/  @P0 BRA `(.L_x_17) ;  /* 0x0000000000400947 */ /* 0x03cff60003800000 */
[----:B------:R-:W-:Y:S01]  /*15a0*/  MOV R0, 0x0 ;  /* 0x0000000000007802 */ /* 0x000fe20000000f00 */
[----:B------:R-:W-:Y:S01]  /*15b0*/  ULDC.64 UR4, c[0x4][0x68] ;  /* 0x01001a0000047ab9 */ /* 0x000fe20000000a00 */
[----:B------:R-:W-:Y:S01]  /*15c0*/  ULDC.64 UR6, c[0x4][0x8] ;  /* 0x0100020000067ab9 */ /* 0x000fe20000000a00 */
[----:B------:R-:W-:Y:S01]  /*15d0*/  IMAD.U32 R4, RZ, RZ, UR4 ;  /* 0x00000004ff047e24 */ /* 0x000fe2000f8e00ff */
[----:B------:R0:W1:Y:S01]  /*15e0*/  LDC.64 R14, c[0x4][R0] ;  /* 0x01000000000e7b82 */ /* 0x0000620000000a00 */
[----:B------:R-:W-:Y:S01]  /*15f0*/  IMAD.U32 R5, RZ, RZ, UR5 ;  /* 0x00000005ff057e24 */ /* 0x000fe2000f8e00ff */
[----:B------:R-:W-:Y:S01]  /*1600*/  ULDC.64 UR4, c[0x4][0x70] ;  /* 0x01001c0000047ab9 */ /* 0x000fe20000000a00 */
[----:B------:R-:W-:Y:S02]  /*1610*/  IMAD.U32 R10, RZ, RZ, UR6 ;  /* 0x00000006ff0a7e24 */ /* 0x000fe4000f8e00ff */
[----:B------:R-:W-:Y:S02]  /*1620*/  IMAD.U32 R6, RZ, RZ, UR4 ;  /* 0x00000004ff067e24 */ /* 0x000fe4000f8e00ff */
[----:B------:R-:W-:-:S02]  /*1630*/  IMAD.U32 R7, RZ, RZ, UR5 ;  /* 0x00000005ff077e24 */ /* 0x000fc4000f8e00ff */
[----:B------:R-:W-:Y:S02]  /*1640*/  IMAD.U32 R11, RZ, RZ, UR7 ;  /* 0x00000007ff0b7e24 */ /* 0x000fe4000f8e00ff */
[----:B------:R-:W-:Y:S02]  /*1650*/  IMAD.MOV.U32 R8, RZ, RZ, 0x1e1 ;  /* 0x000001e1ff087424 */ /* 0x000fe400078e00ff */
[----:B------:R-:W-:Y:S02]  /*1660*/  IMAD.MOV.U32 R12, RZ, RZ, 0x1 ;  /* 0x00000001ff0c7424 */ /* 0x000fe400078e00ff */
[----:B0-----:R-:W-:-:S07]  /*1670*/  IMAD.MOV.U32 R13, RZ, RZ, RZ ;  /* 0x000000ffff0d7224 */ /* 0x001fce00078e00ff */
[----:B------:R-:W-:-:S07]  /*1680*/  LEPC R20, `(.L_x_17) ;  /* 0x000000001014794e */ /* 0x000fce0000000000 */
[----:B-1---5:R-:W-:Y:S05]  /*1690*/  CALL.ABS.NOINC R14 ;  /* 0x000000000e007343 */ /* 0x022fea0003c00000 */
.L_x_17:
[----:B------:R-:W-:-:S13]  /*16a0*/  ISETP.NE.AND P0, PT, R102, 0x3, PT ;  /* 0x000000036600780c */ /* 0x000fda0003f05270 */
[----:B------:R-:W-:Y:S05]  /*16b0*/  @!P0 BRA `(.L_x_18) ;  /* 0x0000000000048947 */ /* 0x000fea0003800000 */
[----:B------:R-:W-:Y:S01]  /*16c0*/  BPT.TRAP 0x1 ;  /* 0x000000040000795c */ /* 0x000fe20000300000 */
.L_x_18:
[----:B------:R-:W0:Y:S01]  /*16d0*/  S2UR UR5, SR_CgaCtaId ;  /* 0x00000000000579c3 */ /* 0x000e220000008800 */
[----:B------:R-:W-:Y:S01]  /*16e0*/  UMOV UR4, 0x400 ;  /* 0x0000040000047882 */ /* 0x000fe20000000000 */
[----:B------:R-:W-:Y:S02]  /*16f0*/  IMAD.U32 R0, RZ, RZ, UR40 ;  /* 0x00000028ff007e24 */ /* 0x000fe4000f8e00ff */
[----:B------:R-:W-:-:S03]  /*1700*/  IMAD.U32 R3, RZ, RZ, UR41 ;  /* 0x00000029ff037e24 */ /* 0x000fc6000f8e00ff */
[----:B------:R-:W-:Y:S01]  /*1710*/  SHF.L.U32 R0, R0, 0x1f, RZ ;  /* 0x0000001f00007819 */ /* 0x000fe200000006ff */
[----:B0-----:R-:W-:-:S06]  /*1720*/  ULEA UR4, UR5, UR4, 0x18 ;  /* 0x0000000405047291 */ /* 0x001fcc000f8ec03f */
[----:B------:R-:W-:-:S04]  /*1730*/  IMAD.U32 R6, RZ, RZ, UR4 ;  /* 0x00000004ff067e24 */ /* 0x000fc8000f8e00ff */
[----:B------:R-:W-:-:S04]  /*1740*/  IMAD R3, R3, 0x8, R6 ;  /* 0x0000000803037824 */ /* 0x000fc800078e0206 */
[----:B------:R0:W1:Y:S01]  /*1750*/  SYNCS.PHASECHK.TRANS64.TRYWAIT P1, [R3+URZ], R0 ;  /* 0x00000000030075a7 */ /* 0x000062000802017f */
[----:B------:R-:W-:Y:S05]  /*1760*/  @!P0 BRA `(.L_x_19) ;  /* 0x0000000000048947 */ /* 0x000fea0003800000 */
[----:B------:R-:W-:Y:S01]  /*1770*/  BPT.TRAP 0x1 ;  /* 0x000000040000795c */ /* 0x000fe20000300000 */
.L_x_19:
[----:B------:R-:W-:-:S05]  /*1780*/  IMAD.U32 R4, RZ, RZ, UR44 ;  /* 0x0000002cff047e24 */ /* 0x000fca000f8e00ff */
[----:B------:R-:W-:Y:S01]  /*1790*/  ISETP.GE.AND P2, PT, R4, 0x1, PT ;  /* 0x000000010400780c */ /* 0x000fe20003f46270 */
[----:B-1----:R-:W-:-:S12]  /*17a0*/  @P1 BRA `(.L_x_20) ;  /* 0x0000000000081947 */ /* 0x002fd80003800000 */
[----:B------:R-:W1:Y:S02]  /*17b0*/  SYNCS.PHASECHK.TRANS64.TRYWAIT P1, [R3+URZ], R0 ;  /* 0x00000000030075a7 */ /* 0x000e64000802017f */
[----:B-1----:R-:W-:Y:S05]  /*17c0*/  @!P1 BRA `(.L_x_21) ;  /* 0x0000006400a09947 */ /* 0x002fea0003800000 */
.L_x_20:
[----:B------:R-:W-:Y:S05]  /*17d0*/  WARPSYNC.ALL ;  /* 0x0000000000007948 */ /* 0x000fea0003800000 */
[----:B------:R-:W-:Y:S01]  /*17e0*/  R2UR UR4, R6 ;  /* 0x00000000060472ca */ /* 0x000fe200000e0000 */
[----:B------:R-:W-:Y:S01]  /*17f0*/  ULEA UR5, UR41, UR45, 0xa ;  /* 0x0000002d29057291 */ /* 0x000fe2000f8e503f */
[----:B------:R-:W-:Y:S01]  /*1800*/  WARPGROUP.ARRIVE ;  /* 0x00000000000079c5 */ /* 0x000fe20000000000 */
[----:B------:R-:W-:Y:S01]  /*1810*/  UMOV UR9, 0x40000040 ;  /* 0x4000004000097882 */ /* 0x000fe20000000000 */
[----:B------:R-:W-:-:S04]  /*1820*/  UMOV UR11, 0x40000040 ;  /* 0x40000040000b7882 */ /* 0x000fc80000000000 */
[----:B------:R-:W-:-:S05]  /*1830*/  UMOV UR8, UR5 ;  /* 0x0000000500087c82 */ /* 0x000fca0008000000 */
[----:B------:R-:W-:-:S04]  /*1840*/  UIADD3 UR4, UR4, 0x14100, URZ ;  /* 0x0001410004047890 */ /* 0x000fc8000fffe03f */
[----:B------:R-:W-:-:S04]  /*1850*/  USHF.R.U32.HI UR4, URZ, 0x4, UR4 ;  /* 0x000000043f047899 */ /* 0x000fc80008011604 */
[----:B------:R-:W-:-:S04]  /*1860*/  ULOP3.LUT UR4, UR4, 0x3fff, URZ, 0xc0, !UPT ;  /* 0x00003fff04047892 */ /* 0x000fc8000f8ec03f */
[----:B------:R-:W-:-:S04]  /*1870*/  ULOP3.LUT UR4, UR4, 0x10000, URZ, 0xfc, !UPT ;  /* 0x0001000004047892 */ /* 0x000fc8000f8efc3f */
[----:B------:R-:W-:-:S07]  /*1880*/  ULEA UR6, UR41, UR4, 0xa ;  /* 0x0000000429067291 */ /* 0x000fce000f8e503f */
[----:B------:R-:W-:Y:S02]  /*1890*/  UMOV UR10, UR6 ;  /* 0x00000006000a7c82 */ /* 0x000fe40008000000 */
[----:B------:R-:W-:Y:S01]  /*18a0*/  HGMMA.64x128x16.F32.BF16 R24, gdesc[UR8], RZ, !UPT, gsb0 ;  /* 0x01e00000081879f0 */ /* 0x000fe2000c0018ff */
[----:B------:R-:W-:Y:S02]  /*18b0*/  UIADD3 UR8, UR5, 0x2, URZ ;  /* 0x0000000205087890 */ /* 0x000fe4000fffe03f */
[----:B------:R-:W-:Y:S01]  /*18c0*/  UIADD3 UR10, UR6, 0x2, URZ ;  /* 0x00000002060a7890 */ /* 0x000fe2000fffe03f */
[----:B------:R-:W-:Y:S01]  /*18d0*/  UMOV UR9, 0x40000040 ;  /* 0x4000004000097882 */ /* 0x000fe20000000000 */
[----:B------:R-:W-:Y:S01]  /*18e0*/  UMOV UR11, 0x40000040 ;  /* 0x40000040000b7882 */ /* 0x000fe20000000000 */
[----:B------:R-:W-:Y:S02]  /*18f0*/  WARPGROUP.DEPBAR.LE gsb0, 0x0 ;  /* 0x00008000000079c5 */ /* 0x000fe40000010000 */
[----:B------:R-:W-:-:S06]  /*1900*/  WARPGROUP.ARRIVE ;  /* 0x00000000000079c5 */ /* 0x000fcc0000000000 */
[----:B------:R-:W-:Y:S01]  /*1910*/  HGMMA.64x128x16.F32.BF16 R24, gdesc[UR8], R24, gsb0 ;  /* 0x01e00000081879f0 */ /* 0x000fe20008001818 */
        /* <DEDUP_REMOVED lines=13> */
[----:B------:R-:W-:Y:S03]  /*19f0*/  HGMMA.64x128x16.F32.BF16 R24, gdesc[UR8], R24, gsb0 ;  /* 0x01e00000081879f0 */ /* 0x000fe60008001818 */
[----:B------:R-:W-:Y:S02]  /*1a00*/  WARPGROUP.DEPBAR.LE gsb0, 0x0 ;  /* 0x00008000000079c5 */ /* 0x000fe40000010000 */
[----:B------:R-:W-:Y:S05]  /*1a10*/  @!P2 BRA `(.L_x_22) ;  /* 0x000000040028a947 */ /* 0x000fea0003800000 */
[----:B------:R-:W-:Y:S01]  /*1a20*/  UIADD3 UR5, UR41, 0x1, URZ ;  /* 0x0000000129057890 */ /* 0x000fe2000fffe03f */
[----:B01----:R-:W-:Y:S02]  /*1a30*/  IMAD.U32 R0, RZ, RZ, UR44 ;  /* 0x0000002cff007e24 */ /* 0x003fe4000f8e00ff */
[----:B------:R-:W-:Y:S01]  /*1a40*/  IMAD.U32 R3, RZ, RZ, UR41 ;  /* 0x00000029ff037e24 */ /* 0x000fe2000f8e00ff */
[----:B------:R-:W-:-:S04]  /*1a50*/  UISETP.NE.AND UP0, UPT, UR5, 0x5, UPT ;  /* 0x000000050500788c */ /* 0x000fc8000bf05270 */
[----:B------:R-:W-:Y:S02]  /*1a60*/  USEL UR6, URZ, 0x1, UP0 ;  /* 0x000000013f067887 */ /* 0x000fe40008000000 */
[----:B------:R-:W-:Y:S02]  /*1a70*/  USEL UR5, UR5, URZ, UP0 ;  /* 0x0000003f05057287 */ /* 0x000fe40008000000 */
[----:B------:R-:W-:-:S06]  /*1a80*/  ULOP3.LUT UR6, UR40, UR6, URZ, 0x3c, !UPT ;  /* 0x0000000628067292 */ /* 0x000fcc000f8e3c3f */
[----:B------:R-:W-:-:S07]  /*1a90*/  IMAD.U32 R7, RZ, RZ, UR6 ;  /* 0x00000006ff077e24 */ /* 0x000fce000f8e00ff */
.L_x_29:
[----:B------:R-:W-:Y:S05]  /*1aa0*/  @!P0 BRA `(.L_x_23) ;  /* 0x0000000000048947 */ /* 0x000fea0003800000 */
[----:B------:R-:W-:Y:S01]  /*1ab0*/  BPT.TRAP 0x1 ;  /* 0x000000040000795c */ /* 0x000fe20000300000 */
.L_x_23:
[----:B------:R-:W0:Y:S01]  /*1ac0*/  S2UR UR7, SR_CgaCtaId ;  /* 0x00000000000779c3 */ /* 0x000e220000008800 */
[----:B------:R-:W-:Y:S01]  /*1ad0*/  UMOV UR6, 0x400 ;  /* 0x0000040000067882 */ /* 0x000fe20000000000 */
[----:B------:R-:W-:Y:S01]  /*1ae0*/  IMAD.U32 R5, RZ, RZ, UR5 ;  /* 0x00000005ff057e24 */ /* 0x000fe2000f8e00ff */
[----:B------:R-:W-:Y:S01]  /*1af0*/  SHF.L.U32 R4, R7, 0x1f, RZ ;  /* 0x0000001f07047819 */ /* 0x000fe200000006ff */
[----:B0-----:R-:W-:-:S06]  /*1b00*/  ULEA UR6, UR7, UR6, 0x18 ;  /* 0x0000000607067291 */ /* 0x001fcc000f8ec03f */
[----:B------:R-:W-:-:S04]  /*1b10*/  IMAD.U32 R6, RZ, RZ, UR6 ;  /* 0x00000006ff067e24 */ /* 0x000fc8000f8e00ff */
[----:B------:R-:W-:-:S04]  /*1b20*/  IMAD R5, R5, 0x8, R6 ;  /* 0x0000000805057824 */ /* 0x000fc800078e0206 */
[----:B------:R0:W1:Y:S01]  /*1b30*/  SYNCS.PHASECHK.TRANS64.TRYWAIT P1, [R5+URZ], R4 ;  /* 0x00000004050075a7 */ /* 0x000062000802017f */
[----:B------:R-:W-:Y:S05]  /*1b40*/  @!P0 BRA `(.L_x_24) ;  /* 0x0000000000048947 */ /* 0x000fea0003800000 */
[----:B------:R-:W-:Y:S01]  /*1b50*/  BPT.TRAP 0x1 ;  /* 0x000000040000795c */ /* 0x000fe20000300000 */
.L_x_24:
[----:B-1----:R-:W-:Y:S05]  /*1b60*/  @P1 BRA `(.L_x_25) ;  /* 0x0000000000081947 */ /* 0x002fea0003800000 */
[----:B------:R-:W1:Y:S02]  /*1b70*/  SYNCS.PHASECHK.TRANS64.TRYWAIT P1, [R5+URZ], R4 ;  /* 0x00000004050075a7 */ /* 0x000e64000802017f */
[----:B-1----:R-:W-:Y:S05]  /*1b80*/  @!P1 BRA `(.L_x_26) ;  /* 0x0000006000c49947 */ /* 0x002fea0003800000 */
.L_x_25:
[----:B------:R-:W-:Y:S01]  /*1b90*/  ULEA UR6, UR5, UR45, 0xa ;  /* 0x0000002d05067291 */ /* 0x000fe2000f8e503f */
[----:B------:R-:W-:Y:S01]  /*1ba0*/  WARPGROUP.ARRIVE ;  /* 0x00000000000079c5 */ /* 0x000fe20000000000 */
[----:B------:R-:W-:Y:S01]  /*1bb0*/  ULEA UR7, UR5, UR4, 0xa ;  /* 0x0000000405077291 */ /* 0x000fe2000f8e503f */
[----:B------:R-:W-:Y:S01]  /*1bc0*/  UMOV UR9, 0x40000040 ;  /* 0x4000004000097882 */ /* 0x000fe20000000000 */
[----:B------:R-:W-:-:S03]  /*1bd0*/  UMOV UR11, 0x40000040 ;  /* 0x40000040000b7882 */ /* 0x000fc60000000000 */
[----:B------:R-:W-:Y:S02]  /*1be0*/  UMOV UR8, UR6 ;  /* 0x0000000600087c82 */ /* 0x000fe40008000000 */
[----:B------:R-:W-:Y:S02]  /*1bf0*/  UMOV UR10, UR7 ;  /* 0x00000007000a7c82 */ /* 0x000fe40008000000 */
[----:B------:R-:W-:Y:S01]  /*1c00*/  HGMMA.64x128x16.F32.BF16 R24, gdesc[UR8], R24, gsb0 ;  /* 0x01e00000081879f0 */ /* 0x000fe20008001818 */
[----:B------:R-:W-:Y:S02]  /*1c10*/  UIADD3 UR8, UR6, 0x2, URZ ;  /* 0x0000000206087890 */ /* 0x000fe4000fffe03f */
[----:B------:R-:W-:Y:S01]  /*1c20*/  UIADD3 UR10, UR7, 0x2, URZ ;  /* 0x00000002070a7890 */ /* 0x000fe2000fffe03f */
[----:B------:R-:W-:Y:S01]  /*1c30*/  UMOV UR9, 0x40000040 ;  /* 0x4000004000097882 */ /* 0x000fe20000000000 */
[----:B------:R-:W-:Y:S01]  /*1c40*/  UMOV UR11, 0x40000040 ;  /* 0x40000040000b7882 */ /* 0x000fe20000000000 */
[----:B------:R-:W-:-:S02]  /*1c50*/  WARPGROUP.DEPBAR.LE gsb0, 0x0 ;  /* 0x00008000000079c5 */ /* 0x000fc40000010000 */
        /* <DEDUP_REMOVED lines=18> */
[----:B------:R-:W-:Y:S01]  /*1d80*/  BPT.TRAP 0x1 ;  /* 0x000000040000795c */ /* 0x000fe20000300000 */
.L_x_27:
[----:B------:R-:W-:-:S13]  /*1d90*/  ISETP.NE.AND P1, PT, R22, RZ, PT ;  /* 0x000000ff1600720c */ /* 0x000fda0003f25270 */
[----:B01----:R-:W-:-:S04]  /*1da0*/  @P1 IMAD R4, R3, 0x8, R6 ;  /* 0x0000000803041824 */ /* 0x003fc800078e0206 */
[----:B------:R-:W-:-:S05]  /*1db0*/  @P1 VIADD R4, R4, 0x28 ;  /* 0x0000002804041836 */ /* 0x000fca0000000000 */
[----:B------:R-:W-:-:S04]  /*1dc0*/  @P1 PRMT R4, R19, 0x654, R4 ;  /* 0x0000065413041816 */ /* 0x000fc80000000004 */
[----:B------:R0:W-:Y:S01]  /*1dd0*/  @P1 SYNCS.ARRIVE.TRANS64.RED.A1T0 RZ, [R4+URZ], RZ ;  /* 0x000000ff04ff19a7 */ /* 0x0001e2000810043f */
[----:B------:R-:W-:-:S13]  /*1de0*/  ISETP.GT.U32.AND P1, PT, R18, 0x1, PT ;  /* 0x000000011200780c */ /* 0x000fda0003f24070 */
[----:B0-----:R-:W-:Y:S05]  /*1df0*/  @P1 BRA `(.L_x_28) ;  /* 0x0000000000041947 */ /* 0x001fea0003800000 */
[----:B------:R-:W-:Y:S01]  /*1e00*/  BPT.TRAP 0x1 ;  /* 0x000000040000795c */ /* 0x000fe20000300000 */
.L_x_28:
[----:B------:R-:W-:Y:S01]  /*1e10*/  UIADD3 UR5, UR5, 0x1, URZ ;  /* 0x0000000105057890 */ /* 0x000fe2000fffe03f */
[C---:B------:R-:W-:Y:S01]  /*1e20*/  ISETP.GT.AND P2, PT, R0.reuse, 0x1, PT ;  /* 0x000000010000780c */ /* 0x040fe20003f44270 */
[----:B------:R-:W-:Y:S02]  /*1e30*/  VIADD R3, R3, 0x1 ;  /* 0x0000000103037836 */ /* 0x000fe40000000000 */
[----:B------:R-:W-:Y:S01]  /*1e40*/  UISETP.NE.AND UP0, UPT, UR5, 0x5, UPT ;  /* 0x000000050500788c */ /* 0x000fe2000bf05270 */
[----:B------:R-:W-:Y:S02]  /*1e50*/  VIADD R0, R0, 0xffffffff ;  /* 0xffffffff00007836 */ /* 0x000fe40000000000 */
[C---:B------:R-:W-:Y:S01]  /*1e60*/  ISETP.NE.AND P1, PT, R3.reuse, 0x5, PT ;  /* 0x000000050300780c */ /* 0x040fe20003f25270 */
[----:B------:R-:W-:Y:S02]  /*1e70*/  USEL UR6, URZ, 0x1, UP0 ;  /* 0x000000013f067887 */ /* 0x000fe40008000000 */
[----:B------:R-:W-:Y:S01]  /*1e80*/  USEL UR5, UR5, URZ, UP0 ;  /* 0x0000003f05057287 */ /* 0x000fe20008000000 */
[----:B------:R-:W-:-:S03]  /*1e90*/  SEL R3, R3, RZ, P1 ;  /* 0x000000ff03037207 */ /* 0x000fc60000800000 */
[----:B------:R-:W-:Y:S01]  /*1ea0*/  LOP3.LUT R7, R7, UR6, RZ, 0x3c, !PT ;  /* 0x0000000607077c12 */ /* 0x000fe2000f8e3cff */
[----:B------:R-:W-:Y:S07]  /*1eb0*/  @P2 BRA `(.L_x_29) ;  /* 0xfffffff800f82947 */ /* 0x000fee000383ffff */
.L_x_22:
[----:B01----:R-:W0:Y:S02]  /*1ec0*/  LDC R0, c[0x0][0x28c] ;  /* 0x0000a300ff007b82 */ /* 0x003e240000000800 */
[----:B0-----:R-:W-:-:S13]  /*1ed0*/  ISETP.GE.AND P1, PT, R0, 0x1, PT ;  /* 0x000000010000780c */ /* 0x001fda0003f26270 */
[----:B------:R-:W-:Y:S05]  /*1ee0*/  @!P1 BRA `(.L_x_30) ;  /* 0x0000000000449947 */ /* 0x000fea0003800000 */
[----:B------:R-:W-:Y:S05]  /*1ef0*/  @!P0 BRA `(.L_x_31) ;  /* 0x0000000000048947 */ /* 0x000fea0003800000 */
[----:B------:R-:W-:Y:S01]  /*1f00*/  BPT.TRAP 0x1 ;  /* 0x000000040000795c */ /* 0x000fe20000300000 */
.L_x_31:
[----:B------:R-:W-:-:S13]  /*1f10*/  ISETP.NE.AND P0, PT, R22, RZ, PT ;  /* 0x000000ff1600720c */ /* 0x000fda0003f05270 */
[----:B------:R-:W-:-:S05]  /*1f20*/  VOTEU.ANY UP0, P0 ;  /* 0x00000000003f7886 */ /* 0x000fca0000000100 */
[----:B------:R-:W-:-:S06]  /*1f30*/  @UP0 UIADD3 UR4, UR44, UR41, URZ ;  /* 0x000000292c040290 */ /* 0x000fcc000fffe03f */
[----:B------:R-:W-:Y:S02]  /*1f40*/  IMAD.U32 R4, RZ, RZ, UR4 ;  /* 0x00000004ff047e24 */ /* 0x000fe4000f8e00ff */
[----:B------:R-:W-:Y:S02]  /*1f50*/  IMAD.U32 R3, RZ, RZ, UR4 ;  /* 0x00000004ff037e24 */ /* 0x000fe4000f8e00ff */
[----:B------:R-:W-:-:S05]  /*1f60*/  @P0 IMAD.WIDE.U32 R4, R4, -0x33333333, RZ ;  /* 0xcccccccd04040825 */ /* 0x000fca00078e00ff */
[----:B------:R-:W-:-:S05]  /*1f70*/  @P0 SHF.R.U32.HI R0, RZ, 0x2, R5 ;  /* 0x00000002ff000819 */ /* 0x000fca0000011605 */
[----:B------:R-:W-:-:S04]  /*1f80*/  @P0 IMAD R0, R0, -0x5, R3 ;  /* 0xfffffffb00000824 */ /* 0x000fc800078e0203 */
[----:B------:R-:W-:-:S04]  /*1f90*/  @P0 IMAD R0, R0, 0x8, R6 ;  /* 0x0000000800000824 */ /* 0x000fc800078e0206 */
[----:B------:R-:W-:-:S05]  /*1fa0*/  @P0 VIADD R0, R0, 0x28 ;  /* 0x0000002800000836 */ /* 0x000fca0000000000 */
[----:B------:R-:W-:-:S04]  /*1fb0*/  @P0 PRMT R0, R19, 0x654, R0 ;  /* 0x0000065413000816 */ /* 0x000fc80000000000 */
[----:B------:R0:W-:Y:S01]  /*1fc0*/  @P0 SYNCS.ARRIVE.TRANS64.RED.A1T0 RZ, [R0+URZ], RZ ;  /* 0x000000ff00ff09a7 */ /* 0x0001e2000810043f */
[----:B------:R-:W-:-:S13]  /*1fd0*/  ISETP.GT.U32.AND P0, PT, R18, 0x1, PT ;  /* 0x000000011200780c */ /* 0x000fda0003f04070 */
[----:B0-----:R-:W-:Y:S05]  /*1fe0*/  @P0 BRA `(.L_x_30) ;  /* 0x0000000000040947 */ /* 0x001fea0003800000 */
[----:B------:R-:W-:Y:S01]  /*1ff0*/  BPT.TRAP 0x1 ;  /* 0x000000040000795c */ /* 0x000fe20000300000 */
.L_x_30:
[----:B------:R-:W-:Y:S01]  /*2000*/  IMAD.SHL.U32 R100, R100, 0x80, RZ ;  /* 0x0000008064647824 */ /* 0x000fe200078e00ff */
[----:B------:R-:W-:Y:S01]  /*2010*/  UIADD3 UR41, UR43, UR41, URZ ;  /* 0x000000292b297290 */ /* 0x000fe2000fffe03f */
[----:B------:R-:W-:Y:S01]  /*2020*/  SHF.R.S32.HI R11, RZ, 0x1f, R101 ;  /* 0x0000001fff0b7819 */ /* 0x000fe20000011465 */
[----:B------:R-:W-:Y:S01]  /*2030*/  UISETP.GE.U32.AND UP1, UPT, UR43, 0x5, UPT ;  /* 0x000000052b00788c */ /* 0x000fe2000bf26070 */
[----:B------:R-:W-:Y:S01]  /*2040*/  IMAD.SHL.U32 R6, R103, 0x80, RZ ;  /* 0x0000008067067824 */ /* 0x000fe200078e00ff */
[----:B------:R-:W-:Y:S01]  /*2050*/  ULDC UR7, c[0x0][0x288] ;  /* 0x0000a20000077ab9 */ /* 0x000fe20000000800 */
[C---:B------:R-:W-:Y:S01]  /*2060*/  LOP3.LUT R8, R100.reuse, 0x6, R95, 0xf8, !PT ;  /* 0x0000000664087812 */ /* 0x040fe200078ef85f */
[----:B------:R-:W-:Y:S01]  /*2070*/  UISETP.GT.U32.AND UP0, UPT, UR41, 0x4, UPT ;  /* 0x000000042900788c */ /* 0x000fe2000bf04070 */
[----:B------:R-:W-:Y:S01]  /*2080*/  ISETP.GE.AND P0, PT, R100, UR7, PT ;  /* 0x0000000764007c0c */ /* 0x000fe2000bf06270 */
[----:B------:R-:W-:Y:S01]  /*2090*/  ULDC.64 UR4, c[0x0][0x5d0] ;  /* 0x0001740000047ab9 */ /* 0x000fe20000000a00 */
[--C-:B------:R-:W-:Y:S01]  /*20a0*/  SHF.R.S32.HI R9, RZ, 0x1f, R8.reuse ;  /* 0x0000001fff097819 */ /* 0x100fe20000011408 */
[----:B------:R-:W-:Y:S01]  /*20b0*/  ULDC UR10, c[0x0][0x284] ;  /* 0x0000a100000a7ab9 */ /* 0x000fe20000000800 */
[----:B------:R-:W-:Y:S01]  /*20c0*/  IMAD R0, R11, UR4, RZ ;  /* 0x000000040b007c24 */ /* 0x000fe2000f8e02ff */
[----:B------:R-:W-:Y:S01]  /*20d0*/  UISETP.LT.U32.AND UP0, UPT, UR43, 0x5, UP0 ;  /* 0x000000052b00788c */ /* 0x000fe20008701070 */
[----:B------:R-:W-:Y:S01]  /*20e0*/  ISETP.GE.OR P0, PT, R6, UR10, P0 ;  /* 0x0000000a06007c0c */ /* 0x000fe20008706670 */
[----:B------:R-:W-:Y:S01]  /*20f0*/  IMAD.WIDE.U32 R4, R101, UR4, R8 ;  /* 0x0000000465047c25 */ /* 0x000fe2000f8e0008 */
[----:B------:R-:W-:Y:S01]  /*2100*/  ULDC.64 UR8, c[0x0][0x5c8] ;  /* 0x0001720000087ab9 */ /* 0x000fe20000000a00 */
[----:B------:R-:W-:-:S02]  /*2110*/  USEL UR6, URZ, 0x1, !UP0 ;  /* 0x000000013f067887 */ /* 0x000fc4000c000000 */
[----:B------:R-:W-:Y:S01]  /*2120*/  IMAD R3, R101, UR5, R0 ;  /* 0x0000000565037c24 */ /* 0x000fe2000f8e0200 */
[----:B------:R-:W-:Y:S01]  /*2130*/  @UP1 UIMAD.WIDE.U32 UR4, UR41, -0x33333333, URZ ;  /* 0xcccccccd290418a5 */ /* 0x000fe2000f8e003f */
[----:B------:R-:W-:Y:S01]  /*2140*/  IMAD.WIDE R104, R103, 0x80, R88 ;  /* 0x0000008067687825 */ /* 0x000fe200078e0258 */
[----:B------:R-:W-:Y:S02]  /*2150*/  ULOP3.LUT UR40, UR40, UR6, URZ, 0x3c, !UPT ;  /* 0x0000000628287292 */ /* 0x000fe4000f8e3c3f */
[----:B------:R-:W-:Y:S01]  /*2160*/  @UP1 USHF.R.U32.HI UR4, URZ, 0x2, UR5 ;  /* 0x000000023f041899 */ /* 0x000fe20008011605 */
[----:B------:R-:W-:Y:S02]  /*2170*/  IMAD.IADD R5, R5, 0x1, R3 ;  /* 0x0000000105057824 */ /* 0x000fe400078e0203 */
[----:B------:R-:W-:Y:S01]  /*2180*/  IMAD R3, R105, UR8, RZ ;  /* 0x0000000869037c24 */ /* 0x000fe2000f8e02ff */
[----:B------:R-:W-:Y:S01]  /*2190*/  @UP1 ULOP3.LUT UR40, UR40, 0x1, UR4, 0x78, !UPT ;  /* 0x0000000128281892 */ /* 0x000fe2000f8e7804 */
[----:B------:R-:W-:-:S04]  /*21a0*/  IMAD.WIDE.U32 R106, R104, UR8, R4 ;  /* 0x00000008686a7c25 */ /* 0x000fc8000f8e0004 */
[----:B------:R-:W-:Y:S02]  /*21b0*/  IMAD R7, R104, UR9, R3 ;  /* 0x0000000968077c24 */ /* 0x000fe4000f8e0203 */
[----:B------:R-:W-:Y:S01]  /*21c0*/  IMAD.MOV.U32 R0, RZ, RZ, -0x1 ;  /* 0xffffffffff007424 */ /* 0x000fe200078e00ff */
[----:B------:R-:W-:Y:S06]  /*21d0*/  @P0 BRA `(.L_x_32) ;  /* 0x00000040001c0947 */ /* 0x000fec0003800000 */
[----:B-----5:R-:W-:Y:S01]  /*21e0*/  FSETP.NEU.AND P0, PT, R90, RZ, PT ;  /* 0x000000ff5a00720b */ /* 0x020fe20003f0d000 */
[----:B------:R-:W-:Y:S01]  /*21f0*/  IMAD.IADD R4, R94, 0x1, -R100 ;  /* 0x000000015e047824 */ /* 0x000fe200078e0a64 */
[----:B------:R-:W-:Y:S01]  /*2200*/  BSSY B0, `(.L_x_32) ;  /* 0x0000404000007945 */ /* 0x000fe20003800000 */
[----:B------:R-:W-:Y:S02]  /*2210*/  IMAD.IADD R3, R99, 0x1, -R6 ;  /* 0x0000000163037824 */ /* 0x000fe400078e0a06 */
[----:B------:R-:W-:Y:S01]  /*2220*/  IMAD.IADD R103, R107, 0x1, R7 ;  /* 0x000000016b677824 */ /* 0x000fe200078e0207 */
[----:B------:R-:W-:-:S04]  /*2230*/  ISETP.GT.AND P2, PT, R4, RZ, PT ;  /* 0x000000ff0400720c */ /* 0x000fc80003f44270 */
[----:B------:R-:W-:-:S03]  /*2240*/  ISETP.GT.AND P1, PT, R3, RZ, P2 ;  /* 0x000000ff0300720c */ /* 0x000fc60001724270 */
[----:B------:R-:W-:Y:S10]  /*2250*/  @!P0 BRA `(.L_x_33) ;  /* 0x0000002c00288947 */ /* 0x000ff40003800000 */
[----:B------:R-:W0:Y:S01]  /*2260*/  LDC.64 R110, c[0x0][0x5b8] ;  /* 0x00016e00ff6e7b82 */ /* 0x000e220000000a00 */
[----:B------:R-:W-:-:S07]  /*2270*/  ULDC.64 UR4, c[0x0][0x5c0] ;  /* 0x0001700000047ab9 */ /* 0x000fce0000000a00 */
[----:B------:R-:W1:Y:S08]  /*2280*/  LDC.64 R112, c[0x0][0x5b0] ;  /* 0x00016c00ff707b82 */ /* 0x000e700000000a00 */
[----:B------:R-:W2:Y:S01]  /*2290*/  LDC.64 R114, c[0x0][0x5a8] ;  /* 0x00016a00ff727b82 */ /* 0x000ea20000000a00 */
[-C--:B0-----:R-:W-:Y:S02]  /*22a0*/  IMAD R6, R11, R110.reuse, RZ ;  /* 0x0000006e0b067224 */ /* 0x081fe400078e02ff */
[----:B------:R-:W-:-:S04]  /*22b0*/  IMAD.WIDE.U32 R108, R101, R110, R8 ;  /* 0x0000006e656c7225 */ /* 0x000fc800078e0008 */
[----:B------:R-:W-:Y:S02]  /*22c0*/  IMAD R107, R101, R111, R6 ;  /* 0x0000006f656b7224 */ /* 0x000fe400078e0206 */
[-C--:B-1----:R-:W-:Y:S02]  /*22d0*/  IMAD R5, R105, R112.reuse, RZ ;  /* 0x0000007069057224 */ /* 0x082fe400078e02ff */
[----:B------:R-:W-:Y:S02]  /*22e0*/  IMAD.IADD R13, R109, 0x1, R107 ;  /* 0x000000016d0d7824 */ /* 0x000fe400078e026b */
[----:B------:R-:W-:Y:S02]  /*22f0*/  IMAD.MOV.U32 R12, RZ, RZ, R108 ;  /* 0x000000ffff0c7224 */ /* 0x000fe400078e006c */
[C---:B------:R-:W-:Y:S02]  /*2300*/  IMAD R111, R104.reuse, R113, R5 ;  /* 0x00000071686f7224 */ /* 0x040fe400078e0205 */
[----:B------:R-:W-:-:S04]  /*2310*/  IMAD.WIDE.U32 R6, R104, R112, R12 ;  /* 0x0000007068067225 */ /* 0x000fc800078e000c */
[----:B------:R-:W-:Y:S01]  /*2320*/  IMAD.IADD R5, R7, 0x1, R111 ;  /* 0x0000000107057824 */ /* 0x000fe200078e026f */
[----:B--2---:R-:W-:-:S04]  /*2330*/  LEA R14, P0, R6, R114, 0x1 ;  /* 0x00000072060e7211 */ /* 0x004fc800078008ff */
[----:B------:R-:W-:-:S05]  /*2340*/  LEA.HI.X R15, R6, R115, R5, 0x1, P0 ;  /* 0x00000073060f7211 */ /* 0x000fca00000f0c05 */
[----:B------:R0:W2:Y:S01]  /*2350*/  @P1 LDG.E.LTC128B.U16 R5, desc[UR38][R14.64] ;  /* 0x000000260e051981 */ /* 0x0000a2000c1e1520 */
[----:B------:R-:W-:Y:S01]  /*2360*/  LEA R10, P0, R106, UR4, 0x1 ;  /* 0x000000046a0a7c11 */ /* 0x000fe2000f8008ff */
[----:B------:R-:W-:Y:S01]  /*2370*/  IMAD.WIDE.U32 R6, R104, R112, R8 ;  /* 0x0000007068067225 */ /* 0x000fe200078e0008 */
[----:B------:R-:W-:Y:S03]  /*2380*/  BSSY B1, `(.L_x_34) ;  /* 0x0000012000017945 */ /* 0x000fe60003800000 */
[----:B------:R-:W-:Y:S02]  /*2390*/  IMAD.IADD R7, R111, 0x1, R7 ;  /* 0x000000016f077824 */ /* 0x000fe400078e0207 */
[----:B------:R-:W-:Y:S01]  /*23a0*/  IMAD.WIDE.U32 R20, R101, R110, R6 ;  /* 0x0000006e65147225 */ /* 0x000fe200078e0006 */
[----:B0-----:R-:W-:-:S03]  /*23b0*/  SHF.L.U64.HI R15, R112, 0x3, R113 ;  /* 0x00000003700f7819 */ /* 0x001fc60000010271 */
[----:B------:R-:W-:Y:S01]  /*23c0*/  IMAD.IADD R7, R107, 0x1, R21 ;  /* 0x000000016b077824 */ /* 0x000fe200078e0215 */
[----:B------:R-:W-:Y:S01]  /*23d0*/  LEA R6, P4, R20, R114, 0x1 ;  /* 0x0000007214067211 */ /* 0x000fe200078808ff */
[----:B------:R-:W-:-:S03]  /*23e0*/  IMAD.SHL.U32 R14, R112, 0x8, RZ ;  /* 0x00000008700e7824 */ /* 0x000fc600078e00ff */
[----:B------:R-:W-:Y:S01]  /*23f0*/  LEA.HI.X R7, R20, R115, R7, 0x1, P4 ;  /* 0x0000007314077211 */ /* 0x000fe200020f0c07 */
[----:B--2---:R-:W-:-:S04]  /*2400*/  IMAD.U32 R11, R5, 0x10000, RZ ;  /* 0x00010000050b7824 */ /* 0x004fc800078e00ff */
[----:B------:R-:W-:-:S04]  /*2410*/  FMUL R11, R11, R90 ;  /* 0x0000005a0b0b7220 */ /* 0x000fc80000400000 */
[----:B------:R-:W-:Y:S01]  /*2420*/  FFMA R24, R24, R23, R11 ;  /* 0x0000001718187223 */ /* 0x000fe2000000000b */
[----:B------:R-:W-:Y:S02]  /*2430*/  LEA.HI.X R11, R106, UR5, R103, 0x1, P0 ;  /* 0x000000056a0b7c11 */ /* 0x000fe400080f0c67 */
[----:B------:R-:W-:Y:S02]  /*2440*/  ISETP.GT.AND P0, PT, R4, 0x1, PT ;  /* 0x000000010400780c */ /* 0x000fe40003f04270 */
[----:B------:R-:W-:Y:S02]  /*2450*/  F2FP.BF16.F32.PACK_AB R24, RZ, R24 ;  /* 0x00000018ff18723e */ /* 0x000fe400000010ff */
[----:B------:R-:W-:-:S03]  /*2460*/  ISETP.GT.AND P3, PT, R3, RZ, P0 ;  /* 0x000000ff0300720c */ /* 0x000fc60000764270 */
[----:B------:R0:W-:Y:S10]  /*2470*/  @P1 STG.E.U16 desc[UR38][R10.64], R24 ;  /* 0x000000180a001986 */ /* 0x0001f4000c101526 */
[----:B------:R-:W-:Y:S05]  /*2480*/  @!P3 BRA `(.L_x_35) ;  /* 0x000000000004b947 */ /* 0x000fea0003800000 */
[----:B------:R1:W5:Y:S02]  /*2490*/  LDG.E.LTC128B.U16 R5, desc[UR38][R6.64+0x2] ;  /* 0x0000022606057981 */ /* 0x000364000c1e1520 */
.L_x_35:
[----:B------:R-:W-:Y:S05]  /*24a0*/  BSYNC B1 ;  /* 0x0000000000017941 */ /* 0x000fea0003800000 */
.L_x_34:
[----:B-----5:R-:W-:Y:S01]  /*24b0*/  IMAD.U32 R103, R5, 0x10000, RZ ;  /* 0x0001000005677824 */ /* 0x020fe200078e00ff */
[----:B------:R-:W-:Y:S01]  /*24c0*/  ISETP.GT.AND P2, PT, R3, 0x8, P2 ;  /* 0x000000080300780c */ /* 0x000fe20001744270 */
[----:B------:R-:W-:Y:S01]  /*24d0*/  IMAD.WIDE.U32 R20, R104, R112, R14 ;  /* 0x0000007068147225 */ /* 0x000fe200078e000e */
[----:B0-----:R-:W-:-:S03]  /*24e0*/  PRMT R24, R5, 0x7610, R24 ;  /* 0x0000761005187816 */ /* 0x001fc60000000018 */
[----:B------:R-:W-:Y:S01]  /*24f0*/  FMUL R12, R103, R90 ;  /* 0x0000005a670c7220 */ /* 0x000fe20000400000 */
[----:B------:R-:W-:Y:S01]  /*2500*/  IMAD.IADD R111, R111, 0x1, R21 ;  /* 0x000000016f6f7824 */ /* 0x000fe200078e0215 */
[----:B------:R-:W-:Y:S02]  /*2510*/  IADD3 R108, P1, R108, R20, RZ ;  /* 0x000000146c6c7210 */ /* 0x000fe40007f3e0ff */
[----:B------:R-:W-:-:S03]  /*2520*/  FFMA R12, R25, R23, R12 ;  /* 0x00000017190c7223 */ /* 0x000fc6000000000c */
[----:B------:R-:W-:Y:S02]  /*2530*/  IMAD.X R13, R111, 0x1, R13, P1 ;  /* 0x000000016f0d7824 */ /* 0x000fe400008e060d */
[----:B------:R-:W-:Y:S02]  /*2540*/  F2FP.BF16.F32.PACK_AB R12, RZ, R12 ;  /* 0x0000000cff0c723e */ /* 0x000fe400000010ff */
[----:B------:R-:W-:Y:S02]  /*2550*/  LEA R14, P1, R108, R114, 0x1 ;  /* 0x000000726c0e7211 */ /* 0x000fe400078208ff */
[----:B------:R-:W-:Y:S02]  /*2560*/  PRMT R21, R12, 0x7610, R21 ;  /* 0x000076100c157816 */ /* 0x000fe40000000015 */
[----:B------:R-:W-:-:S03]  /*2570*/  LEA.HI.X R15, R108, R115, R13, 0x1, P1 ;  /* 0x000000736c0f7211 */ /* 0x000fc600008f0c0d */
[----:B------:R0:W-:Y:S04]  /*2580*/  @P3 STG.E.U16 desc[UR38][R10.64+0x2], R21 ;  /* 0x000002150a003986 */ /* 0x0001e8000c101526 */
[----:B------:R-:W2:Y:S01]  /*2590*/  @P2 LDG.E.LTC128B.U16 R24, desc[UR38][R14.64] ;  /* 0x000000260e182981 */ /* 0x000ea2000c1e1520 */
[----:B------:R-:W-:Y:S01]  /*25a0*/  IADD3 R20, P1, R8, R20, RZ ;  /* 0x0000001408147210 */ /* 0x000fe20007f3e0ff */
[----:B------:R-:W-:Y:S01]  /*25b0*/  BSSY B1, `(.L_x_36) ;  /* 0x0000011000017945 */ /* 0x000fe20003800000 */
[----:B------:R-:W-:Y:S02]  /*25c0*/  SHF.L.U64.HI R13, R91, 0x1, R92 ;  /* 0x000000015b0d7819 */ /* 0x000fe4000001025c */
[----:B------:R-:W-:Y:S01]  /*25d0*/  ISETP.GT.AND P0, PT, R3, 0x8, P0 ;  /* 0x000000080300780c */ /* 0x000fe20000704270 */
[----:B0-----:R-:W-:Y:S01]  /*25e0*/  IMAD.X R21, R9, 0x1, R111, P1 ;  /* 0x0000000109157824 */ /* 0x001fe200008e066f */
[----:B------:R-:W-:Y:S01]  /*25f0*/  LEA R12, P1, R91, R10, 0x1 ;  /* 0x0000000a5b0c7211 */ /* 0x000fe200078208ff */
[----:B------:R-:W-:-:S04]  /*2600*/  IMAD.WIDE.U32 R20, R101, R110, R20 ;  /* 0x0000006e65147225 */ /* 0x000fc800078e0014 */
[----:B------:R-:W-:Y:S01]  /*2610*/  IMAD.X R13, R13, 0x1, R11, P1 ;  /* 0x000000010d0d7824 */ /* 0x000fe200008e060b */
[----:B------:R-:W-:Y:S01]  /*2620*/  LEA R8, P3, R20, R114, 0x1 ;  /* 0x0000007214087211 */ /* 0x000fe200078608ff */
[----:B------:R-:W-:-:S05]  /*2630*/  IMAD.IADD R9, R107, 0x1, R21 ;  /* 0x000000016b097824 */ /* 0x000fca00078e0215 */
[----:B------:R-:W-:Y:S01]  /*2640*/  LEA.HI.X R9, R20, R115, R9, 0x1, P3 ;  /* 0x0000007314097211 */ /* 0x000fe200018f0c09 */
[----:B--2---:R-:W-:-:S04]  /*2650*/  IMAD.U32 R5, R24, 0x10000, RZ ;  /* 0x0001000018057824 */ /* 0x004fc800078e00ff */
[----:B------:R-:W-:-:S04]  /*2660*/  FMUL R5, R5, R90 ;  /* 0x0000005a05057220 */ /* 0x000fc80000400000 */
[----:B------:R-:W-:-:S05]  /*2670*/  FFMA R5, R26, R23, R5 ;  /* 0x000000171a057223 */ /* 0x000fca0000000005 */
[----:B------:R-:W-:-:S05]  /*2680*/  F2FP.BF16.F32.PACK_AB R5, RZ, R5 ;  /* 0x00000005ff05723e */ /* 0x000fca00000010ff */
[----:B------:R0:W-:Y:S01]  /*2690*/  @P2 STG.E.U16 desc[UR38][R12.64], R5 ;  /* 0x000000050c002986 */ /* 0x0001e2000c101526 */
[----:B------:R-:W-:Y:S05]  /*26a0*/  @!P0 BRA `(.L_x_37) ;  /* 0x0000000000048947 */ /* 0x000fea0003800000 */
[----:B------:R2:W5:Y:S02]  /*26b0*/  LDG.E.LTC128B.U16 R24, desc[UR38][R8.64+0x2] ;  /* 0x0000022608187981 */ /* 0x000564000c1e1520 */
.L_x_37:
[----:B------:R-:W-:Y:S05]  /*26c0*/  BSYNC B1 ;  /* 0x0000000000017941 */ /* 0x000fea0003800000 */
.L_x_36:
[----:B0----5:R-:W-:Y:S01]  /*26d0*/  IMAD.U32 R5, R24, 0x10000, RZ ;  /* 0x0001000018057824 */ /* 0x021fe200078e00ff */
[----:B------:R-:W-:Y:S01]  /*26e0*/  ISETP.GT.AND P1, PT, R4, 0x8, PT ;  /* 0x000000080400780c */ /* 0x000fe20003f24270 */
[----:B------:R-:W-:Y:S02]  /*26f0*/  BSSY B1, `(.L_x_38) ;  /* 0x0000008000017945 */ /* 0x000fe40003800000 */
[----:B------:R-:W-:Y:S01]  /*2700*/  FMUL R14, R5, R90 ;  /* 0x0000005a050e7220 */ /* 0x000fe20000400000 */
[----:B------:R-:W-:-:S03]  /*2710*/  ISETP.GT.AND P2, PT, R3, RZ, P1 ;  /* 0x000000ff0300720c */ /* 0x000fc60000f44270 */
[----:B------:R-:W-:-:S05]  /*2720*/  FFMA R14, R27, R23, R14 ;  /* 0x000000171b0e7223 */ /* 0x000fca000000000e */
[----:B------:R-:W-:-:S05]  /*2730*/  F2FP.BF16.F32.PACK_AB R14, RZ, R14 ;  /* 0x0000000eff0e723e */ /* 0x000fca00000010ff */
[----:B------:R0:W-:Y:S01]  /*2740*/  @P0 STG.E.U16 desc[UR38][R12.64+0x2], R14 ;  /* 0x0000020e0c000986 */ /* 0x0001e2000c101526 */
[----:B------:R-:W-:Y:S05]  /*2750*/  @!P2 BRA `(.L_x_39) ;  /* 0x000000000004a947 */ /* 0x000fea0003800000 */
[----:B------:R3:W5:Y:S02]  /*2760*/  LDG.E.LTC128B.U16 R24, desc[UR38][R6.64+0x10] ;  /* 0x0000102606187981 */ /* 0x000764000c1e1520 */
.L_x_39:
[----:B------:R-:W-:Y:S05]  /*2770*/  BSYNC B1 ;  /* 0x0000000000017941 */ /* 0x000fea0003800000 */
.L_x_38:
[----:B-----5:R-:W-:Y:S01]  /*2780*/  IMAD.U32 R5, R24, 0x10000, RZ ;  /* 0x0001000018057824 */ /* 0x020fe200078e00ff */
        /* <DEDUP_REMOVED lines=9> */
.L_x_41:
[----:B------:R-:W-:Y:S05]  /*2820*/  BSYNC B1 ;  /* 0x0000000000017941 */ /* 0x000fea0003800000 */
.L_x_40:
[----:B----45:R-:W-:Y:S01]  /*2830*/  IMAD.U32 R5, R24, 0x10000, RZ ;  /* 0x0001000018057824 */ /* 0x030fe200078e00ff */
[----:B------:R-:W-:Y:S01]  /*2840*/  ISETP.GT.AND P1, PT, R3, 0x8, P1 ;  /* 0x000000080300780c */ /* 0x000fe20000f24270 */
[----:B------:R-:W-:Y:S02]  /*2850*/  BSSY B1, `(.L_x_42) ;  /* 0x0000007000017945 */ /* 0x000fe40003800000 */
[----:B0-----:R-:W-:-:S04]  /*2860*/  FMUL R14, R5, R90 ;  /* 0x0000005a050e7220 */ /* 0x001fc80000400000 */
[----:B------:R-:W-:-:S05]  /*2870*/  FFMA R14, R29, R23, R14 ;  /* 0x000000171d0e7223 */ /* 0x000fca000000000e */
[----:B------:R-:W-:-:S05]  /*2880*/  F2FP.BF16.F32.PACK_AB R14, RZ, R14 ;  /* 0x0000000eff0e723e */ /* 0x000fca00000010ff */
[----:B------:R0:W-:Y:S01]  /*2890*/  @P3 STG.E.U16 desc[UR38][R10.64+0x12], R14 ;  /* 0x0000120e0a003986 */ /* 0x0001e2000c101526 */
[----:B------:R-:W-:Y:S05]  /*28a0*/  @!P1 BRA `(.L_x_43) ;  /* 0x0000000000049947 */ /* 0x000fea0003800000 */
[----:B------:R4:W5:Y:S02]  /*28b0*/  LDG.E.LTC128B.U16 R24, desc[UR38][R8.64+0x10] ;  /* 0x0000102608187981 */ /* 0x000964000c1e1520 */
.L_x_43:
[----:B------:R-:W-:Y:S05]  /*28c0*/  BSYNC B1 ;  /* 0x0000000000017941 */ /* 0x000fea0003800000 */
.L_x_42:
[----:B-----5:R-:W-:Y:S01]  /*28d0*/  IMAD.U32 R5, R24, 0x10000, RZ ;  /* 0x0001000018057824 */ /* 0x020fe200078e00ff */
[----:B------:R-:W-:Y:S01]  /*28e0*/  ISETP.GT.AND P0, PT, R3, 0x8, P0 ;  /* 0x000000080300780c */ /* 0x000fe20000704270 */
[----:B------:R-:W-:Y:S02]  /*28f0*/  BSSY B1, `(.L_x_44) ;  /* 0x0000007000017945 */ /* 0x000fe40003800000 */
[----:B------:R-:W-:-:S04]  /*2900*/  FMUL R5, R5, R90 ;  /* 0x0000005a05057220 */ /* 0x000fc80000400000 */
[----:B------:R-:W-:-:S05]  /*2910*/  FFMA R5, R30, R23, R5 ;  /* 0x000000171e057223 */ /* 0x000fca0000000005 */
[----:B------:R-:W-:-:S05]  /*2920*/  F2FP.BF16.F32.PACK_AB R5, RZ, R5 ;  /* 0x00000005ff05723e */ /* 0x000fca00000010ff */
[----:B------:R0:W-:Y:S01]  /*2930*/  @P1 STG.E.U16 desc[UR38][R12.64+0x10], R5 ;  /* 0x000010050c001986 */ /* 0x0001e2000c101526 */
[----:B------:R-:W-:Y:S05]  /*2940*/  @!P0 BRA `(.L_x_45) ;  /* 0x0000000000048947 */ /* 0x000fea0003800000 */
[----:B------:R0:W5:Y:S02]  /*2950*/  LDG.E.LTC128B.U16 R24, desc[UR38][R8.64+0x12] ;  /* 0x0000122608187981 */ /* 0x000164000c1e1520 */
.L_x_45:
[----:B------:R-:W-:Y:S05]  /*2960*/  BSYNC B1 ;  /* 0x0000000000017941 */ /* 0x000fea0003800000 */
.L_x_44:
        /* <DEDUP_REMOVED lines=10> */
.L_x_47:
[----:B------:R-:W-:Y:S05]  /*2a10*/  BSYNC B1 ;  /* 0x0000000000017941 */ /* 0x000fea0003800000 */
.L_x_46:
        /* <DEDUP_REMOVED lines=10> */
.L_x_49:
[----:B------:R-:W-:Y:S05]  /*2ac0*/  BSYNC B1 ;  /* 0x0000000000017941 */ /* 0x000fea0003800000 */
.L_x_48:
[----:B0----5:R-:W-:Y:S01]  /*2ad0*/  IMAD.U32 R5, R24, 0x10000, RZ ;  /* 0x0001000018057824 */ /* 0x021fe200078e00ff */
        /* <DEDUP_REMOVED lines=8> */
.L_x_51:
[----:B------:R-:W-:Y:S05]  /*2b60*/  BSYNC B1 ;  /* 0x0000000000017941 */ /* 0x000fea0003800000 */
.L_x_50:
        /* <DEDUP_REMOVED lines=9> */
.L_x_53:
[----:B------:R-:W-:Y:S05]  /*2c00*/  BSYNC B1 ;  /* 0x0000000000017941 */ /* 0x000fea0003800000 */
.L_x_52:
        /* <DEDUP_REMOVED lines=10> */
.L_x_55:
[----:B------:R-:W-:Y:S05]  /*2cb0*/  BSYNC B1 ;  /* 0x0000000000017941 */ /* 0x000fea0003800000 */
.L_x_54:
        /* <DEDUP_REMOVED lines=10> */
.L_x_57:
[----:B------:R-:W-:Y:S05]  /*2d60*/  BSYNC B1 ;  /* 0x0000000000017941 */ /* 0x000fea0003800000 */
.L_x_56:
        /* <DEDUP_REMOVED lines=9> */
.L_x_59:
[----:B------:R-:W-:Y:S05]  /*2e00*/  BSYNC B1 ;  /* 0x0000000000017941 */ /* 0x000fea0003800000 */
.L_x_58:
        /* <DEDUP_REMOVED lines=9> */
.L_x_61:
[----:B------:R-:W-:Y:S05]  /*2ea0*/  BSYNC B1 ;  /* 0x0000000000017941 */ /* 0x000fea0003800000 */
.L_x_60:
        /* <DEDUP_REMOVED lines=10> */
.L_x_63:
[----:B------:R-:W-:Y:S05]  /*2f50*/  BSYNC B1 ;  /* 0x0000000000017941 */ /* 0x000fea0003800000 */
.L_x_62:
        /* <DEDUP_REMOVED lines=10> */
.L_x_65:
[----:B------:R-:W-:Y:S05]  /*3000*/  BSYNC B1 ;  /* 0x0000000000017941 */ /* 0x000fea0003800000 */
.L_x_64:
        /* <DEDUP_REMOVED lines=9> */
.L_x_67:
[----:B------:R-:W-:Y:S05]  /*30a0*/  BSYNC B1 ;  /* 0x0000000000017941 */ /* 0x000fea0003800000 */
.L_x_66:
        /* <DEDUP_REMOVED lines=9> */
.L_x_69:
[----:B------:R-:W-:Y:S05]  /*3140*/  BSYNC B1 ;  /* 0x0000000000017941 */ /* 0x000fea0003800000 */
.L_x_68:
        /* <DEDUP_REMOVED lines=10> */
.L_x_71:
[----:B------:R-:W-:Y:S05]  /*31f0*/  BSYNC B1 ;  /* 0x0000000000017941 */ /* 0x000fea0003800000 */
.L_x_70:
        /* <DEDUP_REMOVED lines=10> */
.L_x_73:
[----:B------:R-:W-:Y:S05]  /*32a0*/  BSYNC B1 ;  /* 0x0000000000017941 */ /* 0x000fea0003800000 */
.L_x_72:
        /* <DEDUP_REMOVED lines=9> */
.L_x_75:
[----:B------:R-:W-:Y:S05]  /*3340*/  BSYNC B1 ;  /* 0x0000000000017941 */ /* 0x000fea0003800000 */
.L_x_74:
        /* <DEDUP_REMOVED lines=9> */
.L_x_77:
[----:B------:R-:W-:Y:S05]  /*33e0*/  BSYNC B1 ;  /* 0x0000000000017941 */ /* 0x000fea0003800000 */
.L_x_76:
        /* <DEDUP_REMOVED lines=10> */
.L_x_79:
[----:B------:R-:W-:Y:S05]  /*3490*/  BSYNC B1 ;  /* 0x0000000000017941 */ /* 0x000fea0003800000 */
.L_x_78:
        /* <DEDUP_REMOVED lines=10> */
.L_x_81:
[----:B------:R-:W-:Y:S05]  /*3540*/  BSYNC B1 ;  /* 0x0000000000017941 */ /* 0x000fea0003800000 */
.L_x_80:
        /* <DEDUP_REMOVED lines=9> */
.L_x_83:
[----:B------:R-:W-:Y:S05]  /*35e0*/  BSYNC B1 ;  /* 0x0000000000017941 */ /* 0x000fea0003800000 */
.L_x_82:
        /* <DEDUP_REMOVED lines=9> */
.L_x_85:
[----:B------:R-:W-:Y:S05]  /*3680*/  BSYNC B1 ;  /* 0x0000000000017941 */ /* 0x000fea0003800000 */
.L_x_84:
        /* <DEDUP_REMOVED lines=10> */
.L_x_87:
[----:B------:R-:W-:Y:S05]  /*3730*/  BSYNC B1 ;  /* 0x0000000000017941 */ /* 0x000fea0003800000 */
.L_x_86:
        /* <DEDUP_REMOVED lines=10> */
.L_x_89:
[----:B------:R-:W-:Y:S05]  /*37e0*/  BSYNC B1 ;  /* 0x0000000000017941 */ /* 0x000fea0003800000 */
.L_x_88:
        /* <DEDUP_REMOVED lines=9> */
.L_x_91:
[----:B------:R-:W-:Y:S05]  /*3880*/  BSYNC B1 ;  /* 0x0000000000017941 */ /* 0x000fea0003800000 */
.L_x_90:
        /* <DEDUP_REMOVED lines=9> */
.L_x_93:
[----:B------:R-:W-:Y:S05]  /*3920*/  BSYNC B1 ;  /* 0x0000000000017941 */ /* 0x000fea0003800000 */
.L_x_92:
        /* <DEDUP_REMOVED lines=10> */
.L_x_95:
[----:B------:R-:W-:Y:S05]  /*39d0*/  BSYNC B1 ;  /* 0x0000000000017941 */ /* 0x000fea0003800000 */
.L_x_94:
        /* <DEDUP_REMOVED lines=10> */
.L_x_97:
[----:B------:R-:W-:Y:S05]  /*3a80*/  BSYNC B1 ;  /* 0x0000000000017941 */ /* 0x000fea0003800000 */
.L_x_96:
        /* <DEDUP_REMOVED lines=9> */
.L_x_99:
[----:B------:R-:W-:Y:S05]  /*3b20*/  BSYNC B1 ;  /* 0x0000000000017941 */ /* 0x000fea0003800000 */
.L_x_98:
        /* <DEDUP_REMOVED lines=9> */
.L_x_101:
[----:B------:R-:W-:Y:S05]  /*3bc0*/  BSYNC B1 ;  /* 0x0000000000017941 */ /* 0x000fea0003800000 */
.L_x_100:
        /* <DEDUP_REMOVED lines=10> */
.L_x_103:
[----:B------:R-:W-:Y:S05]  /*3c70*/  BSYNC B1 ;  /* 0x0000000000017941 */ /* 0x000fea0003800000 */
.L_x_102:
        /* <DEDUP_REMOVED lines=10> */
.L_x_105:
[----:B------:R-:W-:Y:S05]  /*3d20*/  BSYNC B1 ;  /* 0x0000000000017941 */ /* 0x000fea0003800000 */
.L_x_104:
        /* <DEDUP_REMOVED lines=9> */
.L_x_107:
[----:B------:R-:W-:Y:S05]  /*3dc0*/  BSYNC B1 ;  /* 0x0000000000017941 */ /* 0x000fea0003800000 */
.L_x_106:
        /* <DEDUP_REMOVED lines=9> */
.L_x_109:
[----:B------:R-:W-:Y:S05]  /*3e60*/  BSYNC B1 ;  /* 0x0000000000017941 */ /* 0x000fea0003800000 */
.L_x_108:
        /* <DEDUP_REMOVED lines=10> */
.L_x_111:
[----:B------:R-:W-:Y:S05]  /*3f10*/  BSYNC B1 ;  /* 0x0000000000017941 */ /* 0x000fea0003800000 */
.L_x_110:
        /* <DEDUP_REMOVED lines=10> */
.L_x_113:
[----:B------:R-:W-:Y:S05]  /*3fc0*/  BSYNC B1 ;  /* 0x0000000000017941 */ /* 0x000fea0003800000 */
.L_x_112:
        /* <DEDUP_REMOVED lines=9> */
.L_x_115:
[----:B------:R-:W-:Y:S05]  /*4060*/  BSYNC B1 ;  /* 0x0000000000017941 */ /* 0x000fea0003800000 */
.L_x_114:
        /* <DEDUP_REMOVED lines=9> */
.L_x_117:
[----:B------:R-:W-:Y:S05]  /*4100*/  BSYNC B1 ;  /* 0x0000000000017941 */ /* 0x000fea0003800000 */
.L_x_116:
        /* <DEDUP_REMOVED lines=10> */
.L_x_119:
[----:B------:R-:W-:Y:S05]  /*41b0*/  BSYNC B1 ;  /* 0x0000000000017941 */ /* 0x000fea0003800000 */
.L_x_118:
        /* <DEDUP_REMOVED lines=10> */
.L_x_121:
[----:B------:R-:W-:Y:S05]  /*4260*/  BSYNC B1 ;  /* 0x0000000000017941 */ /* 0x000fea0003800000 */
.L_x_120:
        /* <DEDUP_REMOVED lines=9> */
.L_x_123:
[----:B------:R-:W-:Y:S05]  /*4300*/  BSYNC B1 ;  /* 0x0000000000017941 */ /* 0x000fea0003800000 */
.L_x_122:
        /* <DEDUP_REMOVED lines=9> */
.L_x_125:
[----:B------:R-:W-:Y:S05]  /*43a0*/  BSYNC B1 ;  /* 0x0000000000017941 */ /* 0x000fea0003800000 */
.L_x_124:
        /* <DEDUP_REMOVED lines=10> */
.L_x_127:
[----:B------:R-:W-:Y:S05]  /*4450*/  BSYNC B1 ;  /* 0x0000000000017941 */ /* 0x000fea0003800000 */
.L_x_126:
        /* <DEDUP_REMOVED lines=10> */
.L_x_129:
[----:B------:R-:W-:Y:S05]  /*4500*/  BSYNC B1 ;  /* 0x0000000000017941 */ /* 0x000fea0003800000 */
.L_x_128:
        /* <DEDUP_REMOVED lines=9> */
.L_x_131:
[----:B------:R-:W-:Y:S05]  /*45a0*/  BSYNC B1 ;  /* 0x0000000000017941 */ /* 0x000fea0003800000 */
.L_x_130:
        /* <DEDUP_REMOVED lines=9> */
.L_x_133:
[----:B------:R-:W-:Y:S05]  /*4640*/  BSYNC B1 ;  /* 0x0000000000017941 */ /* 0x000fea0003800000 */
.L_x_132:
        /* <DEDUP_REMOVED lines=10> */
.L_x_135:
[----:B------:R-:W-:Y:S05]  /*46f0*/  BSYNC B1 ;  /* 0x0000000000017941 */ /* 0x000fea0003800000 */
.L_x_134:
        /* <DEDUP_REMOVED lines=10> */
.L_x_137:
[----:B------:R-:W-:Y:S05]  /*47a0*/  BSYNC B1 ;  /* 0x0000000000017941 */ /* 0x000fea0003800000 */
.L_x_136:
        /* <DEDUP_REMOVED lines=9> */
.L_x_139:
[----:B------:R-:W-:Y:S05]  /*4840*/  BSYNC B1 ;  /* 0x0000000000017941 */ /* 0x000fea0003800000 */
.L_x_138:
        /* <DEDUP_REMOVED lines=9> */
.L_x_141:
[----:B------:R-:W-:Y:S05]  /*48e0*/  BSYNC B1 ;  /* 0x0000000000017941 */ /* 0x000fea0003800000 */
.L_x_140:
        /* <DEDUP_REMOVED lines=10> */
.L_x_143:
[----:B------:R-:W-:Y:S05]  /*4990*/  BSYNC B1 ;  /* 0x0000000000017941 */ /* 0x000fea0003800000 */
.L_x_142:
        /* <DEDUP_REMOVED lines=10> */
.L_x_145:
[----:B------:R-:W-:Y:S05]  /*4a40*/  BSYNC B1 ;  /* 0x0000000000017941 */ /* 0x000fea0003800000 */
.L_x_144:
        /* <DEDUP_REMOVED lines=9> */
.L_x_147:
[----:B------:R-:W-:Y:S05]  /*4ae0*/  BSYNC B1 ;  /* 0x0000000000017941 */ /* 0x000fea0003800000 */
.L_x_146:
        /* <DEDUP_REMOVED lines=9> */
.L_x_149:
[----:B------:R-:W-:Y:S05]  /*4b80*/  BSYNC B1 ;  /* 0x0000000000017941 */ /* 0x000fea0003800000 */
.L_x_148:
        /* <DEDUP_REMOVED lines=10> */
.L_x_151:
[----:B------:R-:W-:Y:S05]  /*4c30*/  BSYNC B1 ;  /* 0x0000000000017941 */ /* 0x000fea0003800000 */
.L_x_150:
[----:B-----5:R-:W-:Y:S01]  /*4c40*/  IMAD.U32 R5, R24, 0x10000, RZ ;  /* 0x0001000018057824 */ /* 0x020fe200078e00ff */
[----:B------:R-:W-:Y:S01]  /*4c50*/  ISETP.GT.AND P0, PT, R4, 0x79, PT ;  /* 0x000000790400780c */ /* 0x000fe20003f04270 */
[----:B------:R-:W-:Y:S01]  /*4c60*/  @P2 IMAD.MOV.U32 R4, RZ, RZ, R10 ;  /* 0x000000ffff042224 */ /* 0x000fe200078e000a */
[----:B------:R-:W-:Y:S01]  /*4c70*/  BSSY B1, `(.L_x_152) ;  /* 0x000000a000017945 */ /* 0x000fe20003800000 */
[----:B------:R-:W-:Y:S01]  /*4c80*/  FMUL R5, R5, R90 ;  /* 0x0000005a05057220 */ /* 0x000fe20000400000 */
[----:B------:R-:W-:-:S03]  /*4c90*/  ISETP.GT.AND P3, PT, R3, RZ, P0 ;  /* 0x000000ff0300720c */ /* 0x000fc60000764270 */
[----:B------:R-:W-:-:S05]  /*4ca0*/  FFMA R5, R84, R23, R5 ;  /* 0x0000001754057223 */ /* 0x000fca0000000005 */
[----:B------:R-:W-:-:S04]  /*4cb0*/  F2FP.BF16.F32.PACK_AB R5, RZ, R5 ;  /* 0x00000005ff05723e */ /* 0x000fc800000010ff */
[----:B0-----:R-:W-:Y:S01]  /*4cc0*/  PRMT R14, R5, 0x7610, R14 ;  /* 0x00007610050e7816 */ /* 0x001fe2000000000e */
[----:B------:R-:W-:-:S05]  /*4cd0*/  @P2 IMAD.MOV.U32 R5, RZ, RZ, R11 ;  /* 0x000000ffff052224 */ /* 0x000fca00078e000b */
[----:B------:R0:W-:Y:S01]  /*4ce0*/  @P2 STG.E.U16 desc[UR38][R4.64+0xf0], R14 ;  /* 0x0000f00e04002986 */ /* 0x0001e2000c101526 */
[----:B------:R-:W-:Y:S05]  /*4cf0*/  @!P3 BRA `(.L_x_153) ;  /* 0x000000000004b947 */ /* 0x000fea0003800000 */
[----:B------:R0:W5:Y:S02]  /*4d00*/  LDG.E.LTC128B.U16 R24, desc[UR38][R6.64+0xf2] ;  /* 0x0000f22606187981 */ /* 0x000164000c1e1520 */
.L_x_153:
[----:B------:R-:W-:Y:S05]  /*4d10*/  BSYNC B1 ;  /* 0x0000000000017941 */ /* 0x000fea0003800000 */
.L_x_152:
        /* <DEDUP_REMOVED lines=9> */
.L_x_155:
[----:B------:R-:W-:Y:S05]  /*4db0*/  BSYNC B1 ;  /* 0x0000000000017941 */ /* 0x000fea0003800000 */
.L_x_154:
[----:B-----5:R-:W-:Y:S01]  /*4dc0*/  IMAD.U32 R5, R24, 0x10000, RZ ;  /* 0x0001000018057824 */ /* 0x020fe200078e00ff */
[----:B------:R-:W-:Y:S01]  /*4dd0*/  ISETP.GT.AND P0, PT, R3, 0x8, P0 ;  /* 0x000000080300780c */ /* 0x000fe20000704270 */
[----:B0-----:R-:W-:Y:S01]  /*4de0*/  @P1 IMAD.MOV.U32 R4, RZ, RZ, R12 ;  /* 0x000000ffff041224 */ /* 0x001fe200078e000c */
[----:B------:R-:W-:Y:S01]  /*4df0*/  BSSY B1, `(.L_x_156) ;  /* 0x0000009000017945 */ /* 0x000fe20003800000 */
[----:B------:R-:W-:-:S04]  /*4e00*/  FMUL R5, R5, R90 ;  /* 0x0000005a05057220 */ /* 0x000fc80000400000 */
[----:B------:R-:W-:-:S05]  /*4e10*/  FFMA R5, R86, R23, R5 ;  /* 0x0000001756057223 */ /* 0x000fca0000000005 */
[----:B------:R-:W-:-:S04]  /*4e20*/  F2FP.BF16.F32.PACK_AB R5, RZ, R5 ;  /* 0x00000005ff05723e */ /* 0x000fc800000010ff */
[----:B-1-3--:R-:W-:Y:S01]  /*4e30*/  PRMT R6, R5, 0x7610, R6 ;  /* 0x0000761005067816 */ /* 0x00afe20000000006 */
[----:B------:R-:W-:-:S05]  /*4e40*/  @P1 IMAD.MOV.U32 R5, RZ, RZ, R13 ;  /* 0x000000ffff051224 */ /* 0x000fca00078e000d */
[----:B------:R0:W-:Y:S01]  /*4e50*/  @P1 STG.E.U16 desc[UR38][R4.64+0xf0], R6 ;  /* 0x0000f00604001986 */ /* 0x0001e2000c101526 */
[----:B------:R-:W-:Y:S05]  /*4e60*/  @!P0 BRA `(.L_x_157) ;  /* 0x0000000000048947 */ /* 0x000fea0003800000 */
[----:B------:R1:W5:Y:S02]  /*4e70*/  LDG.E.LTC128B.U16 R24, desc[UR38][R8.64+0xf2] ;  /* 0x0000f22608187981 */ /* 0x000364000c1e1520 */
.L_x_157:
[----:B------:R-:W-:Y:S05]  /*4e80*/  BSYNC B1 ;  /* 0x0000000000017941 */ /* 0x000fea0003800000 */
.L_x_156:
[----:B------:R-:W-:Y:S05]  /*4e90*/  @!P0 BRA `(.L_x_158) ;  /* 0x0000001000e88947 */ /* 0x000fea0003800000 */
[----:B-----5:R-:W-:-:S04]  /*4ea0*/  IMAD.U32 R3, R24, 0x10000, RZ ;  /* 0x0001000018037824 */ /* 0x020fc800078e00ff */
[----:B0-----:R-:W-:-:S04]  /*4eb0*/  FMUL R4, R3, R90 ;  /* 0x0000005a03047220 */ /* 0x001fc80000400000 */
[----:B------:R-:W-:-:S05]  /*4ec0*/  FFMA R4, R87, R23, R4 ;  /* 0x0000001757047223 */ /* 0x000fca0000000004 */
[----:B------:R-:W-:-:S05]  /*4ed0*/  F2FP.BF16.F32.PACK_AB R4, RZ, R4 ;  /* 0x00000004ff04723e */ /* 0x000fca00000010ff */
[----:B------:R3:W-:Y:S01]  /*4ee0*/  STG.E.U16 desc[UR38][R12.64+0xf2], R4 ;  /* 0x0000f2040c007986 */ /* 0x0007e2000c101526 */
[----:B------:R-:W-:Y:S05]  /*4ef0*/  BRA `(.L_x_158) ;  /* 0x0000001000d07947 */ /* 0x000fea0003800000 */
.L_x_33:
[----:B------:R-:W-:Y:S01]  /*4f00*/  ISETP.GT.AND P3, PT, R4, 0x1, PT ;  /* 0x000000010400780c */ /* 0x000fe20003f64270 */
[----:B------:R-:W-:Y:S01]  /*4f10*/  ULDC.64 UR4, c[0x0][0x5c0] ;  /* 0x0001700000047ab9 */ /* 0x000fe20000000a00 */
[-C--:B------:R-:W-:Y:S01]  /*4f20*/  FMUL R24, R24, R23.reuse ;  /* 0x0000001718187220 */ /* 0x080fe20000400000 */
[----:B------:R-:W-:Y:S01]  /*4f30*/  LEA R6, P4, R106, UR4, 0x1 ;  /* 0x000000046a067c11 */ /* 0x000fe2000f8808ff */
[-C--:B------:R-:W-:Y:S01]  /*4f40*/  FMUL R25, R25, R23.reuse ;  /* 0x0000001719197220 */ /* 0x080fe20000400000 */
[----:B------:R-:W-:Y:S01]  /*4f50*/  ISETP.GT.AND P0, PT, R3, RZ, P3 ;  /* 0x000000ff0300720c */ /* 0x000fe20001f04270 */
[-C--:B------:R-:W-:Y:S01]  /*4f60*/  FMUL R26, R26, R23.reuse ;  /* 0x000000171a1a7220 */ /* 0x080fe20000400000 */
[----:B------:R-:W-:Y:S01]  /*4f70*/  F2FP.BF16.F32.PACK_AB R24, RZ, R24 ;  /* 0x00000018ff18723e */ /* 0x000fe200000010ff */
[-C--:B------:R-:W-:Y:S01]  /*4f80*/  FMUL R27, R27, R23.reuse ;  /* 0x000000171b1b7220 */ /* 0x080fe20000400000 */
[----:B------:R-:W-:Y:S01]  /*4f90*/  LEA.HI.X R7, R106, UR5, R103, 0x1, P4 ;  /* 0x000000056a077c11 */ /* 0x000fe2000a0f0c67 */
[----:B------:R-:W-:Y:S01]  /*4fa0*/  FMUL R28, R28, R23 ;  /* 0x000000171c1c7220 */ /* 0x000fe20000400000 */
[----:B------:R-:W-:Y:S01]  /*4fb0*/  F2FP.BF16.F32.PACK_AB R25, RZ, R25 ;  /* 0x00000019ff19723e */ /* 0x000fe200000010ff */
[-C--:B------:R-:W-:Y:S01]  /*4fc0*/  FMUL R29, R29, R23.reuse ;  /* 0x000000171d1d7220 */ /* 0x080fe20000400000 */
[----:B------:R-:W-:Y:S01]  /*4fd0*/  ISETP.GT.AND P2, PT, R3, 0x8, P2 ;  /* 0x000000080300780c */ /* 0x000fe20001744270 */
[----:B------:R-:W-:Y:S01]  /*4fe0*/  @P1 STG.E.U16 desc[UR38][R6.64], R24 ;  /* 0x0000001806001986 */ /* 0x000fe2000c101526 */
[----:B------:R-:W-:Y:S01]  /*4ff0*/  ISETP.GT.AND P1, PT, R4, 0x8, PT ;  /* 0x000000080400780c */ /* 0x000fe20003f24270 */
[-C--:B------:R-:W-:Y:S01]  /*5000*/  FMUL R30, R30, R23.reuse ;  /* 0x000000171e1e7220 */ /* 0x080fe20000400000 */
[C---:B------:R-:W-:Y:S01]  /*5010*/  SHF.L.U64.HI R5, R91.reuse, 0x1, R92 ;  /* 0x000000015b057819 */ /* 0x040fe2000001025c */
[----:B------:R-:W-:Y:S01]  /*5020*/  @P0 STG.E.U16 desc[UR38][R6.64+0x2], R25 ;  /* 0x0000021906000986 */ /* 0x000fe2000c101526 */
[----:B------:R-:W-:Y:S01]  /*5030*/  LEA R8, P5, R91, R6, 0x1 ;  /* 0x000000065b087211 */ /* 0x000fe200078a08ff */
[-C--:B------:R-:W-:Y:S01]  /*5040*/  FMUL R31, R31, R23.reuse ;  /* 0x000000171f1f7220 */ /* 0x080fe20000400000 */
[----:B------:R-:W-:Y:S01]  /*5050*/  ISETP.GT.AND P3, PT, R3, 0x8, P3 ;  /* 0x000000080300780c */ /* 0x000fe20001f64270 */
[-C--:B------:R-:W-:Y:S01]  /*5060*/  FMUL R32, R32, R23.reuse ;  /* 0x0000001720207220 */ /* 0x080fe20000400000 */
[----:B------:R-:W-:Y:S01]  /*5070*/  ISETP.GT.AND P0, PT, R4, 0x9, PT ;  /* 0x000000090400780c */ /* 0x000fe20003f04270 */
[----:B------:R-:W-:Y:S01]  /*5080*/  IMAD.X R9, R5, 0x1, R7, P5 ;  /* 0x0000000105097824 */ /* 0x000fe200028e0607 */
[----:B------:R-:W-:Y:S01]  /*5090*/  ISETP.GT.AND P4, PT, R3, RZ, P1 ;  /* 0x000000ff0300720c */ /* 0x000fe20000f84270 */
[-C--:B------:R-:W-:Y:S01]  /*50a0*/  FMUL R33, R33, R23.reuse ;  /* 0x0000001721217220 */ /* 0x080fe20000400000 */
[----:B------:R-:W-:Y:S01]  /*50b0*/  F2FP.BF16.F32.PACK_AB R26, RZ, R26 ;  /* 0x0000001aff1a723e */ /* 0x000fe200000010ff */
[-C--:B------:R-:W-:Y:S01]  /*50c0*/  FMUL R34, R34, R23.reuse ;  /* 0x0000001722227220 */ /* 0x080fe20000400000 */
[----:B------:R-:W-:Y:S01]  /*50d0*/  ISETP.GT.AND P5, PT, R3, RZ, P0 ;  /* 0x000000ff0300720c */ /* 0x000fe200007a4270 */
[----:B------:R-:W-:Y:S01]  /*50e0*/  FMUL R35, R35, R23 ;  /* 0x0000001723237220 */ /* 0x000fe20000400000 */
[----:B------:R-:W-:Y:S01]  /*50f0*/  F2FP.BF16.F32.PACK_AB R27, RZ, R27 ;  /* 0x0000001bff1b723e */ /* 0x000fe200000010ff */
[----:B------:R-:W-:Y:S01]  /*5100*/  @P2 STG.E.U16 desc[UR38][R8.64], R26 ;  /* 0x0000001a08002986 */ /* 0x000fe2000c101526 */
[----:B------:R-:W-:Y:S01]  /*5110*/  F2FP.BF16.F32.PACK_AB R28, RZ, R28 ;  /* 0x0000001cff1c723e */ /* 0x000fe200000010ff */
[-C--:B------:R-:W-:Y:S01]  /*5120*/  FMUL R36, R36, R23.reuse ;  /* 0x0000001724247220 */ /* 0x080fe20000400000 */
[----:B------:R-:W-:Y:S01]  /*5130*/  ISETP.GT.AND P2, PT, R3, 0x8, P1 ;  /* 0x000000080300780c */ /* 0x000fe20000f44270 */
[----:B------:R-:W-:Y:S01]  /*5140*/  @P3 STG.E.U16 desc[UR38][R8.64+0x2], R27 ;  /* 0x0000021b08003986 */ /* 0x000fe2000c101526 */
[----:B------:R-:W-:Y:S01]  /*5150*/  ISETP.GT.AND P1, PT, R4, 0x10, PT ;  /* 0x000000100400780c */ /* 0x000fe20003f24270 */
[----:B------:R-:W-:Y:S01]  /*5160*/  FMUL R37, R37, R23 ;  /* 0x0000001725257220 */ /* 0x000fe20000400000 */
[----:B------:R-:W-:Y:S01]  /*5170*/  F2FP.BF16.F32.PACK_AB R29, RZ, R29 ;  /* 0x0000001dff1d723e */ /* 0x000fe200000010ff */
[----:B------:R-:W-:Y:S01]  /*5180*/  @P4 STG.E.U16 desc[UR38][R6.64+0x10], R28 ;  /* 0x0000101c06004986 */ /* 0x000fe2000c101526 */
[C---:B------:R-:W-:Y:S01]  /*5190*/  ISETP.GT.AND P3, PT, R3.reuse, 0x8, P0 ;  /* 0x000000080300780c */ /* 0x040fe20000764270 */
[-C--:B------:R-:W-:Y:S01]  /*51a0*/  FMUL R38, R38, R23.reuse ;  /* 0x0000001726267220 */ /* 0x080fe20000400000 */
[----:B------:R-:W-:Y:S01]  /*51b0*/  ISETP.GT.AND P0, PT, R4, 0x11, PT ;  /* 0x000000110400780c */ /* 0x000fe20003f04270 */
[----:B------:R-:W-:Y:S01]  /*51c0*/  @P5 STG.E.U16 desc[UR38][R6.64+0x12], R29 ;  /* 0x0000121d06005986 */ /* 0x000fe2000c101526 */
        /* <DEDUP_REMOVED lines=161> */
[----:B------:R-:W-:Y:S01]  /*5be0*/  FMUL R87, R87, R23 ;  /* 0x0000001757577220 */ /* 0x000fe20000400000 */
[----:B------:R-:W-:-:S02]  /*5bf0*/  F2FP.BF16.F32.PACK_AB R62, RZ, R62 ;  /* 0x0000003eff3e723e */ /* 0x000fc400000010ff */
[C---:B------:R-:W-:Y:S02]  /*5c00*/  ISETP.GT.AND P5, PT, R3.reuse, RZ, P0 ;  /* 0x000000ff0300720c */ /* 0x040fe400007a4270 */
[----:B------:R-:W-:Y:S01]  /*5c10*/  F2FP.BF16.F32.PACK_AB R63, RZ, R63 ;  /* 0x0000003fff3f723e */ /* 0x000fe200000010ff */
[----:B------:R-:W-:Y:S01]  /*5c20*/  @P2 STG.E.U16 desc[UR38][R8.64+0x90], R62 ;  /* 0x0000903e08002986 */ /* 0x000fe2000c101526 */
[----:B------:R-:W-:Y:S02]  /*5c30*/  F2FP.BF16.F32.PACK_AB R64, RZ, R64 ;  /* 0x00000040ff40723e */ /* 0x000fe400000010ff */
[C---:B------:R-:W-:Y:S01]  /*5c40*/  ISETP.GT.AND P2, PT, R3.reuse, 0x8, P1 ;  /* 0x000000080300780c */ /* 0x040fe20000f44270 */
[----:B------:R-:W-:Y:S01]  /*5c50*/  @P3 STG.E.U16 desc[UR38][R8.64+0x92], R63 ;  /* 0x0000923f08003986 */ /* 0x000fe2000c101526 */
[----:B------:R-:W-:Y:S02]  /*5c60*/  ISETP.GT.AND P1, PT, R4, 0x58, PT ;  /* 0x000000580400780c */ /* 0x000fe40003f24270 */
[----:B------:R-:W-:Y:S01]  /*5c70*/  F2FP.BF16.F32.PACK_AB R65, RZ, R65 ;  /* 0x00000041ff41723e */ /* 0x000fe200000010ff */
[----:B------:R-:W-:Y:S01]  /*5c80*/  @P4 STG.E.U16 desc[UR38][R6.64+0xa0], R64 ;  /* 0x0000a04006004986 */ /* 0x000fe2000c101526 */
[----:B------:R-:W-:-:S02]  /*5c90*/  ISETP.GT.AND P3, PT, R3, 0x8, P0 ;  /* 0x000000080300780c */ /* 0x000fc40000764270 */
[----:B------:R-:W-:Y:S01]  /*5ca0*/  ISETP.GT.AND P0, PT, R4, 0x59, PT ;  /* 0x000000590400780c */ /* 0x000fe20003f04270 */
[----:B------:R-:W-:Y:S01]  /*5cb0*/  @P5 STG.E.U16 desc[UR38][R6.64+0xa2], R65 ;  /* 0x0000a24106005986 */ /* 0x000fe2000c101526 */
[C---:B------:R-:W-:Y:S02]  /*5cc0*/  ISETP.GT.AND P4, PT, R3.reuse, RZ, P1 ;  /* 0x000000ff0300720c */ /* 0x040fe40000f84270 */
[----:B------:R-:W-:Y:S02]  /*5cd0*/  F2FP.BF16.F32.PACK_AB R66, RZ, R66 ;  /* 0x00000042ff42723e */ /* 0x000fe400000010ff */
[----:B------:R-:W-:Y:S02]  /*5ce0*/  ISETP.GT.AND P5, PT, R3, RZ, P0 ;  /* 0x000000ff0300720c */ /* 0x000fe400007a4270 */
[----:B------:R-:W-:Y:S01]  /*5cf0*/  F2FP.BF16.F32.PACK_AB R67, RZ, R67 ;  /* 0x00000043ff43723e */ /* 0x000fe200000010ff */
[----:B------:R-:W-:Y:S01]  /*5d00*/  @P2 STG.E.U16 desc[UR38][R8.64+0xa0], R66 ;  /* 0x0000a04208002986 */ /* 0x000fe2000c101526 */
[----:B------:R-:W-:-:S02]  /*5d10*/  F2FP.BF16.F32.PACK_AB R68, RZ, R68 ;  /* 0x00000044ff44723e */ /* 0x000fc400000010ff */
[C---:B------:R-:W-:Y:S01]  /*5d20*/  ISETP.GT.AND P2, PT, R3.reuse, 0x8, P1 ;  /* 0x000000080300780c */ /* 0x040fe20000f44270 */
[----:B------:R-:W-:Y:S01]  /*5d30*/  @P3 STG.E.U16 desc[UR38][R8.64+0xa2], R67 ;  /* 0x0000a24308003986 */ /* 0x000fe2000c101526 */
[C---:B------:R-:W-:Y:S02]  /*5d40*/  ISETP.GT.AND P1, PT, R4.reuse, 0x60, PT ;  /* 0x000000600400780c */ /* 0x040fe40003f24270 */
[----:B------:R-:W-:Y:S01]  /*5d50*/  F2FP.BF16.F32.PACK_AB R69, RZ, R69 ;  /* 0x00000045ff45723e */ /* 0x000fe200000010ff */
[----:B------:R-:W-:Y:S01]  /*5d60*/  @P4 STG.E.U16 desc[UR38][R6.64+0xb0], R68 ;  /* 0x0000b04406004986 */ /* 0x000fe2000c101526 */
[C---:B------:R-:W-:Y:S02]  /*5d70*/  ISETP.GT.AND P3, PT, R3.reuse, 0x8, P0 ;  /* 0x000000080300780c */ /* 0x040fe40000764270 */
[----:B------:R-:W-:Y:S01]  /*5d80*/  ISETP.GT.AND P0, PT, R4, 0x61, PT ;  /* 0x000000610400780c */ /* 0x000fe20003f04270 */
[----:B------:R-:W-:Y:S01]  /*5d90*/  @P5 STG.E.U16 desc[UR38][R6.64+0xb2], R69 ;  /* 0x0000b24506005986 */ /* 0x000fe2000c101526 */
[----:B------:R-:W-:-:S02]  /*5da0*/  ISETP.GT.AND P4, PT, R3, RZ, P1 ;  /* 0x000000ff0300720c */ /* 0x000fc40000f84270 */
[C---:B------:R-:W-:Y:S02]  /*5db0*/  ISETP.GT.AND P5, PT, R3.reuse, RZ, P0 ;  /* 0x000000ff0300720c */ /* 0x040fe400007a4270 */
[----:B------:R-:W-:Y:S02]  /*5dc0*/  F2FP.BF16.F32.PACK_AB R70, RZ, R70 ;  /* 0x00000046ff46723e */ /* 0x000fe400000010ff */
[----:B------:R-:W-:Y:S02]  /*5dd0*/  F2FP.BF16.F32.PACK_AB R71, RZ, R71 ;  /* 0x00000047ff47723e */ /* 0x000fe400000010ff */
[----:B------:R-:W-:Y:S01]  /*5de0*/  F2FP.BF16.F32.PACK_AB R72, RZ, R72 ;  /* 0x00000048ff48723e */ /* 0x000fe200000010ff */
[----:B------:R-:W-:Y:S01]  /*5df0*/  @P2 STG.E.U16 desc[UR38][R8.64+0xb0], R70 ;  /* 0x0000b04608002986 */ /* 0x000fe2000c101526 */
[----:B------:R-:W-:Y:S02]  /*5e00*/  F2FP.BF16.F32.PACK_AB R73, RZ, R73 ;  /* 0x00000049ff49723e */ /* 0x000fe400000010ff */
[C---:B------:R-:W-:Y:S01]  /*5e10*/  ISETP.GT.AND P1, PT, R3.reuse, 0x8, P1 ;  /* 0x000000080300780c */ /* 0x040fe20000f24270 */
[----:B------:R-:W-:Y:S01]  /*5e20*/  @P3 STG.E.U16 desc[UR38][R8.64+0xb2], R71 ;  /* 0x0000b24708003986 */ /* 0x000fe2000c101526 */
[----:B------:R-:W-:-:S02]  /*5e30*/  ISETP.GT.AND P2, PT, R3, 0x8, P0 ;  /* 0x000000080300780c */ /* 0x000fc40000744270 */
[C---:B------:R-:W-:Y:S01]  /*5e40*/  ISETP.GT.AND P0, PT, R4.reuse, 0x69, PT ;  /* 0x000000690400780c */ /* 0x040fe20003f04270 */
[----:B------:R-:W-:Y:S01]  /*5e50*/  @P4 STG.E.U16 desc[UR38][R6.64+0xc0], R72 ;  /* 0x0000c04806004986 */ /* 0x000fe2000c101526 */
[----:B------:R-:W-:Y:S02]  /*5e60*/  ISETP.GT.AND P4, PT, R4, 0x68, PT ;  /* 0x000000680400780c */ /* 0x000fe40003f84270 */
[----:B------:R-:W-:Y:S01]  /*5e70*/  F2FP.BF16.F32.PACK_AB R74, RZ, R74 ;  /* 0x0000004aff4a723e */ /* 0x000fe200000010ff */
[----:B------:R-:W-:Y:S01]  /*5e80*/  @P5 STG.E.U16 desc[UR38][R6.64+0xc2], R73 ;  /* 0x0000c24906005986 */ /* 0x000fe2000c101526 */
[C---:B------:R-:W-:Y:S02]  /*5e90*/  ISETP.GT.AND P5, PT, R3.reuse, RZ, P4 ;  /* 0x000000ff0300720c */ /* 0x040fe400027a4270 */
[----:B------:R-:W-:Y:S01]  /*5ea0*/  ISETP.GT.AND P3, PT, R3, RZ, P0 ;  /* 0x000000ff0300720c */ /* 0x000fe20000764270 */
[----:B------:R-:W-:Y:S01]  /*5eb0*/  @P1 STG.E.U16 desc[UR38][R8.64+0xc0], R74 ;  /* 0x0000c04a08001986 */ /* 0x000fe2000c101526 */
[----:B------:R-:W-:-:S02]  /*5ec0*/  F2FP.BF16.F32.PACK_AB R75, RZ, R75 ;  /* 0x0000004bff4b723e */ /* 0x000fc400000010ff */
[----:B------:R-:W-:Y:S02]  /*5ed0*/  F2FP.BF16.F32.PACK_AB R76, RZ, R76 ;  /* 0x0000004cff4c723e */ /* 0x000fe400000010ff */
[C---:B------:R-:W-:Y:S01]  /*5ee0*/  ISETP.GT.AND P4, PT, R3.reuse, 0x8, P4 ;  /* 0x000000080300780c */ /* 0x040fe20002784270 */
[----:B------:R-:W-:Y:S01]  /*5ef0*/  @P2 STG.E.U16 desc[UR38][R8.64+0xc2], R75 ;  /* 0x0000c24b08002986 */ /* 0x000fe2000c101526 */
[----:B------:R-:W-:Y:S02]  /*5f00*/  F2FP.BF16.F32.PACK_AB R77, RZ, R77 ;  /* 0x0000004dff4d723e */ /* 0x000fe400000010ff */
[C---:B------:R-:W-:Y:S01]  /*5f10*/  ISETP.GT.AND P2, PT, R4.reuse, 0x71, PT ;  /* 0x000000710400780c */ /* 0x040fe20003f44270 */
[----:B------:R-:W-:Y:S01]  /*5f20*/  @P5 STG.E.U16 desc[UR38][R6.64+0xd0], R76 ;  /* 0x0000d04c06005986 */ /* 0x000fe2000c101526 */
[----:B------:R-:W-:Y:S02]  /*5f30*/  ISETP.GT.AND P5, PT, R3, 0x8, P0 ;  /* 0x000000080300780c */ /* 0x000fe400007a4270 */
[C---:B------:R-:W-:Y:S01]  /*5f40*/  ISETP.GT.AND P1, PT, R4.reuse, 0x78, PT ;  /* 0x000000780400780c */ /* 0x040fe20003f24270 */
[----:B------:R-:W-:Y:S01]  /*5f50*/  @P3 STG.E.U16 desc[UR38][R6.64+0xd2], R77 ;  /* 0x0000d24d06003986 */ /* 0x000fe2000c101526 */
[----:B------:R-:W-:-:S02]  /*5f60*/  ISETP.GT.AND P3, PT, R4, 0x70, PT ;  /* 0x000000700400780c */ /* 0x000fc40003f64270 */
[----:B------:R-:W-:Y:S01]  /*5f70*/  ISETP.GT.AND P0, PT, R4, 0x79, PT ;  /* 0x000000790400780c */ /* 0x000fe20003f04270 */
[----:B------:R-:W-:Y:S01]  /*5f80*/  @P4 IMAD.MOV.U32 R4, RZ, RZ, R8 ;  /* 0x000000ffff044224 */ /* 0x000fe200078e0008 */
[----:B------:R-:W-:Y:S01]  /*5f90*/  F2FP.BF16.F32.PACK_AB R78, RZ, R78 ;  /* 0x0000004eff4e723e */ /* 0x000fe200000010ff */
[----:B------:R-:W-:Y:S01]  /*5fa0*/  @P4 IMAD.MOV.U32 R5, RZ, RZ, R9 ;  /* 0x000000ffff054224 */ /* 0x000fe200078e0009 */
[----:B------:R-:W-:Y:S02]  /*5fb0*/  F2FP.BF16.F32.PACK_AB R79, RZ, R79 ;  /* 0x0000004fff4f723e */ /* 0x000fe400000010ff */
[----:B------:R-:W-:Y:S02]  /*5fc0*/  F2FP.BF16.F32.PACK_AB R80, RZ, R80 ;  /* 0x00000050ff50723e */ /* 0x000fe400000010ff */
[----:B------:R0:W-:Y:S01]  /*5fd0*/  @P4 STG.E.U16 desc[UR38][R4.64+0xd0], R78 ;  /* 0x0000d04e04004986 */ /* 0x0001e2000c101526 */
[----:B------:R-:W-:Y:S02]  /*5fe0*/  ISETP.GT.AND P4, PT, R3, RZ, P2 ;  /* 0x000000ff0300720c */ /* 0x000fe40001784270 */
[----:B------:R-:W-:-:S02]  /*5ff0*/  F2FP.BF16.F32.PACK_AB R81, RZ, R81 ;  /* 0x00000051ff51723e */ /* 0x000fc400000010ff */
[----:B------:R-:W-:Y:S02]  /*6000*/  ISETP.GT.AND P2, PT, R3, 0x8, P2 ;  /* 0x000000080300780c */ /* 0x000fe40001744270 */
[----:B------:R-:W-:Y:S02]  /*6010*/  F2FP.BF16.F32.PACK_AB R82, RZ, R82 ;  /* 0x00000052ff52723e */ /* 0x000fe400000010ff */
[----:B------:R-:W-:Y:S02]  /*6020*/  F2FP.BF16.F32.PACK_AB R83, RZ, R83 ;  /* 0x00000053ff53723e */ /* 0x000fe400000010ff */
[----:B------:R-:W-:Y:S01]  /*6030*/  F2FP.BF16.F32.PACK_AB R84, RZ, R84 ;  /* 0x00000054ff54723e */ /* 0x000fe200000010ff */
[----:B0-----:R-:W-:Y:S01]  /*6040*/  @P5 IMAD.MOV.U32 R4, RZ, RZ, R8 ;  /* 0x000000ffff045224 */ /* 0x001fe200078e0008 */
[----:B------:R-:W-:Y:S01]  /*6050*/  F2FP.BF16.F32.PACK_AB R85, RZ, R85 ;  /* 0x00000055ff55723e */ /* 0x000fe200000010ff */
[----:B------:R-:W-:Y:S01]  /*6060*/  @P5 IMAD.MOV.U32 R5, RZ, RZ, R9 ;  /* 0x000000ffff055224 */ /* 0x000fe200078e0009 */
[----:B------:R-:W-:-:S02]  /*6070*/  F2FP.BF16.F32.PACK_AB R86, RZ, R86 ;  /* 0x00000056ff56723e */ /* 0x000fc400000010ff */
[----:B------:R-:W-:Y:S02]  /*6080*/  F2FP.BF16.F32.PACK_AB R87, RZ, R87 ;  /* 0x00000057ff57723e */ /* 0x000fe400000010ff */
[----:B------:R0:W-:Y:S01]  /*6090*/  @P5 STG.E.U16 desc[UR38][R4.64+0xd2], R79 ;  /* 0x0000d24f04005986 */ /* 0x0001e2000c101526 */
[C---:B------:R-:W-:Y:S02]  /*60a0*/  ISETP.GT.AND P5, PT, R3.reuse, RZ, P3 ;  /* 0x000000ff0300720c */ /* 0x040fe40001fa4270 */
[----:B------:R-:W-:-:S11]  /*60b0*/  ISETP.GT.AND P3, PT, R3, 0x8, P3 ;  /* 0x000000080300780c */ /* 0x000fd60001f64270 */
[----:B0-----:R-:W-:Y:S02]  /*60c0*/  @P5 IMAD.MOV.U32 R4, RZ, RZ, R6 ;  /* 0x000000ffff045224 */ /* 0x001fe400078e0006 */
[----:B------:R-:W-:-:S05]  /*60d0*/  @P5 IMAD.MOV.U32 R5, RZ, RZ, R7 ;  /* 0x000000ffff055224 */ /* 0x000fca00078e0007 */
[----:B------:R0:W-:Y:S01]  /*60e0*/  @P5 STG.E.U16 desc[UR38][R4.64+0xe0], R80 ;  /* 0x0000e05004005986 */ /* 0x0001e2000c101526 */
[C---:B------:R-:W-:Y:S02]  /*60f0*/  ISETP.GT.AND P5, PT, R3.reuse, RZ, P0 ;  /* 0x000000ff0300720c */ /* 0x040fe400007a4270 */
[----:B------:R-:W-:Y:S01]  /*6100*/  ISETP.GT.AND P0, PT, R3, 0x8, P0 ;  /* 0x000000080300780c */ /* 0x000fe20000704270 */
[----:B0-----:R-:W-:Y:S02]  /*6110*/  @P4 IMAD.MOV.U32 R4, RZ, RZ, R6 ;  /* 0x000000ffff044224 */ /* 0x001fe400078e0006 */
[----:B------:R-:W-:-:S05]  /*6120*/  @P4 IMAD.MOV.U32 R5, RZ, RZ, R7 ;  /* 0x000000ffff054224 */ /* 0x000fca00078e0007 */
[----:B------:R0:W-:Y:S01]  /*6130*/  @P4 STG.E.U16 desc[UR38][R4.64+0xe2], R81 ;  /* 0x0000e25104004986 */ /* 0x0001e2000c101526 */
[C---:B------:R-:W-:Y:S02]  /*6140*/  ISETP.GT.AND P4, PT, R3.reuse, RZ, P1 ;  /* 0x000000ff0300720c */ /* 0x040fe40000f84270 */
[----:B------:R-:W-:Y:S01]  /*6150*/  ISETP.GT.AND P1, PT, R3, 0x8, P1 ;  /* 0x000000080300780c */ /* 0x000fe20000f24270 */
[----:B0-----:R-:W-:Y:S02]  /*6160*/  @P3 IMAD.MOV.U32 R4, RZ, RZ, R8 ;  /* 0x000000ffff043224 */ /* 0x001fe400078e0008 */
[----:B------:R-:W-:-:S05]  /*6170*/  @P3 IMAD.MOV.U32 R5, RZ, RZ, R9 ;  /* 0x000000ffff053224 */ /* 0x000fca00078e0009 */
[----:B------:R0:W-:Y:S02]  /*6180*/  @P3 STG.E.U16 desc[UR38][R4.64+0xe0], R82 ;  /* 0x0000e05204003986 */ /* 0x0001e4000c101526 */
[----:B0-----:R-:W-:Y:S02]  /*6190*/  @P2 IMAD.MOV.U32 R4, RZ, RZ, R8 ;  /* 0x000000ffff042224 */ /* 0x001fe400078e0008 */
[----:B------:R-:W-:-:S05]  /*61a0*/  @P2 IMAD.MOV.U32 R5, RZ, RZ, R9 ;  /* 0x000000ffff052224 */ /* 0x000fca00078e0009 */
[----:B------:R0:W-:Y:S02]  /*61b0*/  @P2 STG.E.U16 desc[UR38][R4.64+0xe2], R83 ;  /* 0x0000e25304002986 */ /* 0x0001e4000c101526 */
[----:B0-----:R-:W-:Y:S02]  /*61c0*/  @P4 IMAD.MOV.U32 R4, RZ, RZ, R6 ;  /* 0x000000ffff044224 */ /* 0x001fe400078e0006 */
[----:B------:R-:W-:-:S05]  /*61d0*/  @P4 IMAD.MOV.U32 R5, RZ, RZ, R7 ;  /* 0x000000ffff054224 */ /* 0x000fca00078e0007 */
[----:B------:R0:W-:Y:S04]  /*61e0*/  @P4 STG.E.U16 desc[UR38][R4.64+0xf0], R84 ;  /* 0x0000f05404004986 */ /* 0x0001e8000c101526 */
[----:B------:R1:W-:Y:S01]  /*61f0*/  @P5 STG.E.U16 desc[UR38][R6.64+0xf2], R85 ;  /* 0x0000f25506005986 */ /* 0x0003e2000c101526 */
[----:B0-----:R-:W-:Y:S02]  /*6200*/  @P1 IMAD.MOV.U32 R4, RZ, RZ, R8 ;  /* 0x000000ffff041224 */ /* 0x001fe400078e0008 */
[----:B------:R-:W-:-:S05]  /*6210*/  @P1 IMAD.MOV.U32 R5, RZ, RZ, R9 ;  /* 0x000000ffff051224 */ /* 0x000fca00078e0009 */
[----:B------:R1:W-:Y:S04]  /*6220*/  @P1 STG.E.U16 desc[UR38][R4.64+0xf0], R86 ;  /* 0x0000f05604001986 */ /* 0x0003e8000c101526 */
[----:B------:R1:W-:Y:S02]  /*6230*/  @P0 STG.E.U16 desc[UR38][R8.64+0xf2], R87 ;  /* 0x0000f25708000986 */ /* 0x0003e4000c101526 */
.L_x_158:
[----:B------:R-:W-:Y:S05]  /*6240*/  BSYNC B0 ;  /* 0x0000000000007941 */ /* 0x000fea0003800000 */
.L_x_32:
[----:B------:R-:W-:Y:S01]  /*6250*/  IADD3 R16, P0, R16, UR36, RZ ;  /* 0x0000002410107c10 */ /* 0x000fe2000ff1e0ff */
[----:B------:R-:W-:Y:S01]  /*6260*/  ULDC.64 UR4, c[0x0][0x650] ;  /* 0x0001940000047ab9 */ /* 0x000fe20000000a00 */
[----:B------:R-:W-:Y:S01]  /*6270*/  PRMT R3, RZ, 0x7610, R3 ;  /* 0x00007610ff037816 */ /* 0x000fe20000000003 */
[----:B------:R-:W-:Y:S01]  /*6280*/  IMAD.MOV.U32 R100, RZ, RZ, -0x1 ;  /* 0xffffffffff647424 */ /* 0x000fe200078e00ff */
[----:B------:R-:W-:Y:S01]  /*6290*/  IADD3.X R17, R17, UR42, RZ, P0, !PT ;  /* 0x0000002a11117c10 */ /* 0x000fe200087fe4ff */
[----:B------:R-:W-:Y:S01]  /*62a0*/  IMAD.MOV.U32 R101, RZ, RZ, -0x1 ;  /* 0xffffffffff657424 */ /* 0x000fe200078e00ff */
[----:B------:R-:W-:-:S04]  /*62b0*/  ISETP.GE.U32.AND P0, PT, R16, UR4, PT ;  /* 0x0000000410007c0c */ /* 0x000fc8000bf06070 */
[----:B------:R-:W-:-:S13]  /*62c0*/  ISETP.GE.U32.AND.EX P0, PT, R17, UR5, PT, P0 ;  /* 0x0000000511007c0c */ /* 0x000fda000bf06100 */
[----:B------:R-:W-:Y:S05]  /*62d0*/  @P0 BRA `(.L_x_159) ;  /* 0x00000004004c0947 */ /* 0x000fea0003800000 */
[----:B------:R-:W0:Y:S01]  /*62e0*/  LDC.64 R10, c[0x0][0x628] ;  /* 0x00018a00ff0a7b82 */ /* 0x000e220000000a00 */
[----:B---3--:R-:W3:Y:S01]  /*62f0*/  S2R R12, SR_CTAID.X ;  /* 0x00000000000c7919 */ /* 0x008ee20000002500 */
[----:B-12-4-:R-:W-:Y:S02]  /*6300*/  IMAD.MOV.U32 R8, RZ, RZ, R16 ;  /* 0x000000ffff087224 */ /* 0x016fe400078e0010 */
[----:B------:R-:W-:Y:S01]  /*6310*/  IMAD.MOV.U32 R9, RZ, RZ, R17 ;  /* 0x000000ffff097224 */ /* 0x000fe200078e0011 */
[----:B------:R-:W1:Y:S03]  /*6320*/  S2R R20, SR_CTAID.Y ;  /* 0x0000000000147919 */ /* 0x000e660000002600 */
[----:B------:R-:W2:Y:S08]  /*6330*/  LDC R0, c[0x0][0x630] ;  /* 0x00018c00ff007b82 */ /* 0x000eb00000000800 */
[----:B------:R-:W4:Y:S01]  /*6340*/  LDC.64 R14, c[0x0][0x620] ;  /* 0x00018800ff0e7b82 */ /* 0x000f220000000a00 */
[----:B0-----:R-:W-:-:S04]  /*6350*/  ISETP.NE.U32.AND P0, PT, R10, RZ, PT ;  /* 0x000000ff0a00720c */ /* 0x001fc80003f05070 */
[----:B------:R-:W-:-:S13]  /*6360*/  ISETP.NE.AND.EX P0, PT, R11, RZ, PT, P0 ;  /* 0x000000ff0b00720c */ /* 0x000fda0003f05300 */
[----:B-1234-:R-:W-:Y:S05]  /*6370*/  @!P0 BRA `(.L_x_160) ;  /* 0x0000000000288947 */ /* 0x01efea0003800000 */
        /* <DEDUP_REMOVED lines=10> */
.L_x_160:
[-CC-:B------:R-:W-:Y:S01]  /*6420*/  SHF.R.U64 R101, R8, R0.reuse, R9.reuse ;  /* 0x0000000008657219 */ /* 0x180fe20000001209 */
[----:B------:R-:W0:Y:S01]  /*6430*/  LDC.64 R26, c[0x0][0x640] ;  /* 0x00019000ff1a7b82 */ /* 0x000e220000000a00 */
[----:B------:R-:W-:Y:S01]  /*6440*/  SHF.R.U32.HI R0, RZ, R0, R9 ;  /* 0x00000000ff007219 */ /* 0x000fe20000011609 */
[----:B------:R-:W-:Y:S01]  /*6450*/  ULDC UR4, c[0x0][0x150] ;  /* 0x0000540000047ab9 */ /* 0x000fe20000000800 */
[----:B------:R-:W-:Y:S02]  /*6460*/  IADD3 R3, P0, RZ, -R101, RZ ;  /* 0x80000065ff037210 */ /* 0x000fe40007f1e0ff */
[----:B------:R-:W-:-:S03]  /*6470*/  I2FP.F32.U32 R7, R12 ;  /* 0x0000000c00077245 */ /* 0x000fc60000201000 */
[----:B------:R-:W1:Y:S01]  /*6480*/  LDC R6, c[0x0][0x618] ;  /* 0x00018600ff067b82 */ /* 0x000e620000000800 */
[----:B------:R-:W-:Y:S02]  /*6490*/  IMAD.X R5, RZ, RZ, ~R0, P0 ;  /* 0x000000ffff057224 */ /* 0x000fe400000e0e00 */
[----:B------:R-:W-:Y:S01]  /*64a0*/  FMUL R7, R7, UR4 ;  /* 0x0000000407077c20 */ /* 0x000fe20008400000 */
[----:B------:R-:W-:Y:S01]  /*64b0*/  ULDC UR4, c[0x0][0x154] ;  /* 0x0000550000047ab9 */ /* 0x000fe20000000800 */
[-C--:B------:R-:W-:Y:S02]  /*64c0*/  IMAD R0, R5, R14.reuse, RZ ;  /* 0x0000000e05007224 */ /* 0x080fe400078e02ff */
[C---:B------:R-:W-:Y:S01]  /*64d0*/  IMAD.WIDE.U32 R4, R3.reuse, R14, R16 ;  /* 0x0000000e03047225 */ /* 0x040fe200078e0010 */
[----:B------:R-:W2:Y:S01]  /*64e0*/  LDC R8, c[0x0][0x608] ;  /* 0x00018200ff087b82 */ /* 0x000ea20000000800 */
[----:B------:R-:W3:Y:S02]  /*64f0*/  F2I.U32.TRUNC.NTZ R7, R7 ;  /* 0x0000000700077305 */ /* 0x000ee4000020f000 */
[----:B------:R-:W-:Y:S01]  /*6500*/  IMAD R3, R3, R15, R0 ;  /* 0x0000000f03037224 */ /* 0x000fe200078e0200 */
[----:B------:R-:W-:-:S03]  /*6510*/  I2FP.F32.U32 R0, R20 ;  /* 0x0000001400007245 */ /* 0x000fc60000201000 */
[----:B------:R-:W-:Y:S01]  /*6520*/  IMAD.IADD R3, R5, 0x1, R3 ;  /* 0x0000000105037824 */ /* 0x000fe200078e0203 */
[----:B------:R-:W4:Y:S01]  /*6530*/  LDC R11, c[0x0][0x658] ;  /* 0x00019600ff0b7b82 */ /* 0x000f220000000800 */
[----:B0-----:R-:W-:-:S04]  /*6540*/  ISETP.NE.U32.AND P0, PT, R26, RZ, PT ;  /* 0x000000ff1a00720c */ /* 0x001fc80003f05070 */
[----:B------:R-:W-:-:S03]  /*6550*/  ISETP.NE.AND.EX P0, PT, R27, RZ, PT, P0 ;  /* 0x000000ff1b00720c */ /* 0x000fc60003f05300 */
[----:B------:R-:W0:Y:S01]  /*6560*/  LDC R9, c[0x0][0x144] ;  /* 0x00005100ff097b82 */ /* 0x000e220000000800 */
[-C--:B-1----:R-:W-:Y:S01]  /*6570*/  SHF.R.U64 R10, R4, R6.reuse, R3 ;  /* 0x00000006040a7219 */ /* 0x082fe20000001203 */
[----:B---3--:R-:W-:Y:S01]  /*6580*/  IMAD.MOV R7, RZ, RZ, -R7 ;  /* 0x000000ffff077224 */ /* 0x008fe200078e0a07 */
[----:B------:R-:W-:Y:S01]  /*6590*/  SHF.R.U32.HI R3, RZ, R6, R3 ;  /* 0x00000006ff037219 */ /* 0x000fe20000011603 */
[----:B------:R-:W-:-:S04]  /*65a0*/  FMUL R6, R0, UR4 ;  /* 0x0000000400067c20 */ /* 0x000fc80008400000 */
[----:B------:R-:W1:Y:S01]  /*65b0*/  LDC R21, c[0x0][0x148] ;  /* 0x00005200ff157b82 */ /* 0x000e620000000800 */
[----:B------:R3:W0:Y:S01]  /*65c0*/  F2I.U32.TRUNC.NTZ R14, R6 ;  /* 0x00000006000e7305 */ /* 0x000622000020f000 */
[-CC-:B--2---:R-:W-:Y:S02]  /*65d0*/  SHF.R.U64 R13, R10, R8.reuse, R3.reuse ;  /* 0x000000080a0d7219 */ /* 0x184fe40000001203 */
[----:B------:R-:W-:-:S04]  /*65e0*/  SHF.R.U32.HI R0, RZ, R8, R3 ;  /* 0x00000008ff007219 */ /* 0x000fc80000011603 */
[----:B-----5:R-:W2:Y:S01]  /*65f0*/  LDC R24, c[0x0][0x648] ;  /* 0x00019200ff187b82 */ /* 0x020ea20000000800 */
[-CC-:B----4-:R-:W-:Y:S02]  /*6600*/  SHF.R.U64 R15, R13, R11.reuse, R0.reuse ;  /* 0x0000000b0d0f7219 */ /* 0x190fe40000001200 */
[----:B------:R-:W-:-:S03]  /*6610*/  SHF.R.U32.HI R5, RZ, R11, R0 ;  /* 0x0000000bff057219 */ /* 0x000fc60000011600 */
[----:B------:R-:W-:Y:S02]  /*6620*/  IMAD.MOV.U32 R4, RZ, RZ, R15 ;  /* 0x000000ffff047224 */ /* 0x000fe400078e000f */
[----:B------:R-:W4:Y:S01]  /*6630*/  LDC R28, c[0x0][0x638] ;  /* 0x00018e00ff1c7b82 */ /* 0x000f220000000800 */
[----:B0-----:R-:W-:-:S07]  /*6640*/  IMAD R25, R9, R7, R12 ;  /* 0x0000000709197224 */ /* 0x001fce00078e020c */
[----:B------:R-:W0:Y:S08]  /*6650*/  LDC R29, c[0x0][0x610] ;  /* 0x00018400ff1d7b82 */ /* 0x000e300000000800 */
[----:B------:R-:W0:Y:S01]  /*6660*/  LDC R30, c[0x0][0x600] ;  /* 0x00018000ff1e7b82 */ /* 0x000e220000000800 */
[----:B-123--:R-:W-:Y:S05]  /*6670*/  @!P0 BRA `(.L_x_161) ;  /* 0x0000000000288947 */ /* 0x00efea0003800000 */
[----:B------:R-:W1:Y:S02]  /*6680*/  LDC R0, c[0x0][0x64c] ;  /* 0x00019300ff007b82 */ /* 0x000e640000000800 */
[----:B-1----:R-:W-:-:S05]  /*6690*/  IADD3 R3, P0, R15, R0, RZ ;  /* 0x000000000f037210 */ /* 0x002fca0007f1e0ff */
        /* <DEDUP_REMOVED lines=8> */
.L_x_161:
[----:B------:R-:W-:Y:S01]  /*6720*/  ISETP.NE.AND P0, PT, R2, 0x1, PT ;  /* 0x000000010200780c */ /* 0x000fe20003f05270 */
[----:B------:R-:W-:Y:S01]  /*6730*/  IMAD.MOV R14, RZ, RZ, -R14 ;  /* 0x000000ffff0e7224 */ /* 0x000fe200078e0a0e */
[----:B------:R-:W-:Y:S02]  /*6740*/  SHF.R.U64 R3, R4, R24, R5 ;  /* 0x0000001804037219 */ /* 0x000fe40000001205 */
[----:B------:R-:W-:Y:S02]  /*6750*/  LOP3.LUT R0, R13, R98, RZ, 0xc0, !PT ;  /* 0x000000620d007212 */ /* 0x000fe400078ec0ff */
[----:B------:R-:W-:Y:S01]  /*6760*/  LOP3.LUT R10, R10, R97, RZ, 0xc0, !PT ;  /* 0x000000610a0a7212 */ /* 0x000fe200078ec0ff */
[----:B------:R-:W-:Y:S02]  /*6770*/  IMAD.MOV R4, RZ, RZ, -R3 ;  /* 0x000000ffff047224 */ /* 0x000fe400078e0a03 */
[----:B------:R-:W-:Y:S02]  /*6780*/  IMAD R0, R93, R3, R0 ;  /* 0x000000035d007224 */ /* 0x000fe400078e0200 */
[----:B----4-:R-:W-:-:S02]  /*6790*/  IMAD R3, R4, R28, R15 ;  /* 0x0000001c04037224 */ /* 0x010fc400078e020f */
[----:B------:R-:W-:Y:S02]  /*67a0*/  @P0 IMAD R25, R21, R14, R20 ;  /* 0x0000000e15190224 */ /* 0x000fe400078e0214 */
[----:B0-----:R-:W-:Y:S02]  /*67b0*/  IMAD R5, R3, R30, R10 ;  /* 0x0000001e03057224 */ /* 0x001fe400078e020a */
[----:B------:R-:W-:Y:S02]  /*67c0*/  IMAD R0, R0, R29, R25 ;  /* 0x0000001d00007224 */ /* 0x000fe400078e0219 */
[----:B------:R-:W-:-:S03]  /*67d0*/  IMAD.MOV.U32 R4, RZ, RZ, 0x1 ;  /* 0x00000001ff047424 */ /* 0x000fc600078e00ff */
[----:B------:R-:W-:Y:S02]  /*67e0*/  SEL R100, R5, R0, !P0 ;  /* 0x0000000005647207 */ /* 0x000fe40004000000 */
[----:B------:R-:W-:Y:S02]  /*67f0*/  PRMT R3, R4, 0x7610, R3 ;  /* 0x0000761004037816 */ /* 0x000fe40000000003 */
[----:B------:R-:W-:-:S07]  /*6800*/  SEL R0, R0, R5, !P0 ;  /* 0x0000000500007207 */ /* 0x000fce0004000000 */
.L_x_159:
[----:B------:R-:W-:Y:S01]  /*6810*/  LOP3.LUT P0, RZ, R3, 0xff, RZ, 0xc0, !PT ;  /* 0x000000ff03ff7812 */ /* 0x000fe2000780c0ff */
[----:B------:R-:W-:Y:S01]  /*6820*/  UIMAD.WIDE.U32 UR4, UR41, -0x33333333, URZ ;  /* 0xcccccccd290478a5 */ /* 0x000fe2000f8e003f */
[----:B------:R-:W-:-:S03]  /*6830*/  IMAD.MOV.U32 R103, RZ, RZ, R0 ;  /* 0x000000ffff677224 */ /* 0x000fc600078e0000 */
[----:B------:R-:W-:-:S04]  /*6840*/  USHF.R.U32.HI UR4, URZ, 0x2, UR5 ;  /* 0x000000023f047899 */ /* 0x000fc80008011605 */
[----:B------:R-:W-:-:S04]  /*6850*/  UIMAD UR41, UR4, -0x5, UR41 ;  /* 0xfffffffb042978a4 */ /* 0x000fc8000f8e0229 */
[----:B------:R-:W-:Y:S08]  /*6860*/  @P0 BRA `(.L_x_162) ;  /* 0xffffffac000c0947 */ /* 0x000ff0000383ffff */
[----:B------:R-:W-:Y:S05]  /*6870*/  EXIT ;  /* 0x000000000000794d */ /* 0x000fea0003800000 */
.L_x_7:
        /* <DEDUP_REMOVED lines=26> */
.L_x_164:
[----:B------:R-:W0:Y:S01]  /*6a20*/  LDC.64 R30, c[0x0][0x640] ;  /* 0x00019000ff1e7b82 */ /* 0x000e220000000a00 */
[-CC-:B------:R-:W-:Y:S01]  /*6a30*/  SHF.R.U64 R22, R14, R8.reuse, R15.reuse ;  /* 0x000000080e167219 */ /* 0x180fe2000000120f */
[----:B------:R-:W-:Y:S01]  /*6a40*/  IMAD.MOV.U32 R27, RZ, RZ, 0x1 ;  /* 0x00000001ff1b7424 */ /* 0x000fe200078e00ff */
[----:B------:R-:W-:Y:S02]  /*6a50*/  SHF.R.U32.HI R7, RZ, R8, R15 ;  /* 0x00000008ff077219 */ /* 0x000fe4000001160f */
[----:B------:R-:W-:-:S03]  /*6a60*/  IADD3 R13, P0, RZ, -R22, RZ ;  /* 0x80000016ff0d7210 */ /* 0x000fc60007f1e0ff */
[----:B------:R-:W1:Y:S02]  /*6a70*/  LDC R12, c[0x0][0x618] ;  /* 0x00018600ff0c7b82 */ /* 0x000e640000000800 */
[----:B------:R-:W-:Y:S02]  /*6a80*/  IMAD.X R7, RZ, RZ, ~R7, P0 ;  /* 0x000000ffff077224 */ /* 0x000fe400000e0e07 */
[----:B------:R-:W-:-:S04]  /*6a90*/  IMAD.WIDE.U32 R10, R13, R24, R16 ;  /* 0x000000180d0a7225 */ /* 0x000fc800078e0010 */
[----:B------:R-:W2:Y:S01]  /*6aa0*/  LDC R14, c[0x0][0x608] ;  /* 0x00018200ff0e7b82 */ /* 0x000ea20000000800 */
[----:B------:R-:W-:-:S04]  /*6ab0*/  IMAD R8, R7, R24, RZ ;  /* 0x0000001807087224 */ /* 0x000fc800078e02ff */
[----:B------:R-:W-:-:S03]  /*6ac0*/  IMAD R7, R13, R25, R8 ;  /* 0x000000190d077224 */ /* 0x000fc600078e0208 */
[----:B------:R-:W3:Y:S01]  /*6ad0*/  LDC R28, c[0x0][0x658] ;  /* 0x00019600ff1c7b82 */ /* 0x000ee20000000800 */
[----:B------:R-:W-:Y:S01]  /*6ae0*/  IMAD.IADD R7, R11, 0x1, R7 ;  /* 0x000000010b077824 */ /* 0x000fe200078e0207 */
[----:B0-----:R-:W-:Y:S01]  /*6af0*/  ISETP.NE.U32.AND P0, PT, R30, RZ, PT ;  /* 0x000000ff1e00720c */ /* 0x001fe20003f05070 */
[----:B------:R-:W-:-:S03]  /*6b00*/  IMAD.MOV.U32 R11, RZ, RZ, -0x1 ;  /* 0xffffffffff0b7424 */ /* 0x000fc600078e00ff */
        /* <DEDUP_REMOVED lines=8> */
[-C--:B---3--:R-:W-:Y:S02]  /*6b90*/  SHF.L.U32 R10, R11, R28.reuse, RZ ;  /* 0x0000001c0b0a7219 */ /* 0x088fe400000006ff */
[--C-:B------:R-:W-:Y:S02]  /*6ba0*/  SHF.R.U64 R26, R24, R28, R7.reuse ;  /* 0x0000001c181a7219 */ /* 0x100fe40000001207 */
[----:B------:R-:W-:Y:S02]  /*6bb0*/  LOP3.LUT R29, RZ, R10, RZ, 0x33, !PT ;  /* 0x0000000aff1d7212 */ /* 0x000fe400078e33ff */
[----:B------:R-:W-:Y:S01]  /*6bc0*/  SHF.R.U32.HI R11, RZ, R28, R7 ;  /* 0x0000001cff0b7219 */ /* 0x000fe20000011607 */
[----:B------:R-:W3:Y:S01]  /*6bd0*/  LDC R32, c[0x0][0x610] ;  /* 0x00018400ff207b82 */ /* 0x000ee20000000800 */
[----:B------:R-:W-:Y:S01]  /*6be0*/  IMAD.MOV.U32 R10, RZ, RZ, R26 ;  /* 0x000000ffff0a7224 */ /* 0x000fe200078e001a */
[----:B------:R-:W-:Y:S06]  /*6bf0*/  @!P0 BRA `(.L_x_165) ;  /* 0x0000000000288947 */ /* 0x000fec0003800000 */
        /* <DEDUP_REMOVED lines=10> */
.L_x_165:
[----:B------:R-:W-:Y:S02]  /*6ca0*/  ISETP.NE.AND P0, PT, R2, 0x1, PT ;  /* 0x000000010200780c */ /* 0x000fe40003f05270 */
[----:B-1----:R-:W-:Y:S01]  /*6cb0*/  SHF.R.U64 R8, R10, R8, R11 ;  /* 0x000000080a087219 */ /* 0x002fe2000000120b */
[----:B0-----:R-:W-:Y:S01]  /*6cc0*/  VIADD R11, R21, 0xffffffff ;  /* 0xffffffff150b7836 */ /* 0x001fe20000000000 */
[----:B------:R-:W-:Y:S02]  /*6cd0*/  SHF.L.U32 R27, R27, R28, RZ ;  /* 0x0000001c1b1b7219 */ /* 0x000fe400000006ff */
[----:B------:R-:W-:Y:S01]  /*6ce0*/  LOP3.LUT R5, R24, R29, RZ, 0xc0, !PT ;  /* 0x0000001d18057212 */ /* 0x000fe200078ec0ff */
[----:B------:R-:W-:-:S04]  /*6cf0*/  IMAD.MOV R7, RZ, RZ, -R8 ;  /* 0x000000ffff077224 */ /* 0x000fc800078e0a08 */
[----:B------:R-:W-:Y:S02]  /*6d00*/  IMAD R5, R27, R8, R5 ;  /* 0x000000081b057224 */ /* 0x000fe400078e0205 */
[----:B------:R-:W-:Y:S01]  /*6d10*/  @P0 IMAD R6, R9, R23, R4 ;  /* 0x0000001709060224 */ /* 0x000fe200078e0204 */
[----:B------:R-:W-:Y:S01]  /*6d20*/  LOP3.LUT R9, R20, R11, RZ, 0xc0, !PT ;  /* 0x0000000b14097212 */ /* 0x000fe200078ec0ff */
[----:B--2---:R-:W-:Y:S02]  /*6d30*/  IMAD R4, R7, R25, R26 ;  /* 0x0000001907047224 */ /* 0x004fe400078e021a */
[----:B---3--:R-:W-:Y:S02]  /*6d40*/  IMAD R6, R5, R32, R6 ;  /* 0x0000002005067224 */ /* 0x008fe400078e0206 */
[----:B------:R-:W-:Y:S02]  /*6d50*/  IMAD R5, R4, R21, R9 ;  /* 0x0000001504057224 */ /* 0x000fe400078e0209 */
[----:B------:R-:W-:-:S02]  /*6d60*/  IMAD.MOV.U32 R8, RZ, RZ, 0x1 ;  /* 0x00000001ff087424 */ /* 0x000fc400078e00ff */
[----:B------:R-:W-:Y:S01]  /*6d70*/  IMAD.MOV.U32 R7, RZ, RZ, R22 ;  /* 0x000000ffff077224 */ /* 0x000fe200078e0016 */
[----:B------:R-:W-:Y:S02]  /*6d80*/  SEL R21, R5, R6, !P0 ;  /* 0x0000000605157207 */ /* 0x000fe40004000000 */
[----:B------:R-:W-:-:S07]  /*6d90*/  SEL R20, R6, R5, !P0 ;  /* 0x0000000506147207 */ /* 0x000fce0004000000 */
.L_x_163:
[----:B------:R-:W-:-:S08]  /*6da0*/  NOP ;  /* 0x0000000000007918 */ /* 0x000fd00000000000 */
[----:B------:R-:W0:-:S00]  /*6db0*/  USETMAXREG.DEALLOC.CTAPOOL 0x28 ;  /* 0x00000028000079c8 */ /* 0x000e0000080e0500 */
[----:B0-----:R-:W-:-:S13]  /*6dc0*/  ISETP.NE.AND P0, PT, R3, RZ, PT ;  /* 0x000000ff0300720c */ /* 0x001fda0003f05270 */
[----:B------:R-:W-:Y:S05]  /*6dd0*/  @P0 EXIT ;  /* 0x000000000000094d */ /* 0x000fea0003800000 */
[----:B------:R-:W-:Y:S01]  /*6de0*/  LOP3.LUT P0, RZ, R8, 0xff, RZ, 0xc0, !PT ;  /* 0x000000ff08ff7812 */ /* 0x000fe2000780c0ff */
[----:B------:R-:W-:Y:S02]  /*6df0*/  IMAD.MOV.U32 R3, RZ, RZ, 0x1 ;  /* 0x00000001ff037424 */ /* 0x000fe400078e00ff */
[----:B------:R-:W-:-:S10]  /*6e00*/  IMAD.MOV.U32 R8, RZ, RZ, RZ ;  /* 0x000000ffff087224 */ /* 0x000fd400078e00ff */
[----:B------:R-:W-:Y:S05]  /*6e10*/  @!P0 BRA `(.L_x_166) ;  /* 0x0000000c00288947 */ /* 0x000fea0003800000 */
[----:B------:R-:W0:Y:S01]  /*6e20*/  LDC R3, c[0x0][0x28c] ;  /* 0x0000a300ff037b82 */ /* 0x000e220000000800 */
[----:B------:R-:W1:Y:S01]  /*6e30*/  S2R R13, SR_CgaCtaId ;  /* 0x00000000000d7919 */ /* 0x000e620000008800 */
[----:B------:R-:W-:Y:S01]  /*6e40*/  ULDC UR5, c[0x0][0x658] ;  /* 0x0001960000057ab9 */ /* 0x000fe20000000800 */
[----:B------:R-:W-:Y:S01]  /*6e50*/  UMOV UR6, 0xffffffff ;  /* 0xffffffff00067882 */ /* 0x000fe20000000000 */
[----:B------:R-:W-:Y:S01]  /*6e60*/  BSSY B0, `(.L_x_166) ;  /* 0x00000c5000007945 */ /* 0x000fe20003800000 */
[----:B------:R-:W-:Y:S01]  /*6e70*/  USHF.L.U32 UR6, UR6, UR5, URZ ;  /* 0x0000000506067299 */ /* 0x000fe2000800063f */
[----:B------:R-:W-:Y:S01]  /*6e80*/  IMAD.MOV.U32 R10, RZ, RZ, 0x1 ;  /* 0x00000001ff0a7424 */ /* 0x000fe200078e00ff */
[----:B------:R-:W-:Y:S01]  /*6e90*/  LOP3.LUT R9, R18, 0x2, RZ, 0xfc, !PT ;  /* 0x0000000212097812 */ /* 0x000fe200078efcff */
[----:B------:R-:W-:Y:S01]  /*6ea0*/  IMAD.MOV.U32 R8, RZ, RZ, RZ ;  /* 0x000000ffff087224 */ /* 0x000fe200078e00ff */
[----:B------:R-:W-:Y:S01]  /*6eb0*/  ULDC UR4, c[0x0][0x600] ;  /* 0x0001800000047ab9 */ /* 0x000fe20000000800 */
[----:B------:R-:W-:Y:S01]  /*6ec0*/  UMOV UR7, 0x1 ;  /* 0x0000000100077882 */ /* 0x000fe20000000000 */
[----:B------:R-:W-:-:S02]  /*6ed0*/  UIADD3 UR15, UR4, -0x1, URZ ;  /* 0xffffffff040f7890 */ /* 0x000fc4000fffe03f */
[----:B------:R-:W-:Y:S02]  /*6ee0*/  USHF.L.U32 UR17, UR7, UR5, URZ ;  /* 0x0000000507117299 */ /* 0x000fe4000800063f */
[----:B------:R-:W-:Y:S01]  /*6ef0*/  ULOP3.LUT UR16, URZ, UR6, URZ, 0x33, !UPT ;  /* 0x000000063f107292 */ /* 0x000fe2000f8e333f */
[----:B------:R-:W-:Y:S01]  /*6f00*/  ULDC.64 UR20, c[0x0][0x198] ;  /* 0x0000660000147ab9 */ /* 0x000fe20000000a00 */
[----:B0-----:R-:W-:-:S05]  /*6f10*/  VIADD R3, R3, 0x3f ;  /* 0x0000003f03037836 */ /* 0x001fca0000000000 */
[----:B------:R-:W-:-:S04]  /*6f20*/  SHF.R.S32.HI R4, RZ, 0x1f, R3 ;  /* 0x0000001fff047819 */ /* 0x000fc80000011403 */
[----:B------:R-:W-:Y:S01]  /*6f30*/  LEA.HI R4, R4, R3, RZ, 0x6 ;  /* 0x0000000304047211 */ /* 0x000fe200078f30ff */
[C---:B-1----:R-:W-:Y:S02]  /*6f40*/  IMAD.SHL.U32 R12, R13.reuse, 0x40, RZ ;  /* 0x000000400d0c7824 */ /* 0x042fe400078e00ff */
[----:B------:R-:W-:Y:S01]  /*6f50*/  IMAD.SHL.U32 R13, R13, 0x1000, RZ ;  /* 0x000010000d0d7824 */ /* 0x000fe200078e00ff */
[----:B------:R-:W-:Y:S01]  /*6f60*/  SHF.R.S32.HI R11, RZ, 0x6, R4 ;  /* 0x00000006ff0b7819 */ /* 0x000fe20000011404 */
[----:B------:R-:W-:Y:S01]  /*6f70*/  IMAD.MOV.U32 R3, RZ, RZ, 0x1 ;  /* 0x00000001ff037424 */ /* 0x000fe200078e00ff */
[----:B------:R-:W-:Y:S02]  /*6f80*/  LOP3.LUT R12, R12, 0x40, RZ, 0xc0, !PT ;  /* 0x000000400c0c7812 */ /* 0x000fe400078ec0ff */
[----:B------:R-:W-:Y:S01]  /*6f90*/  LOP3.LUT R13, R13, 0x1000, RZ, 0xc0, !PT ;  /* 0x000010000d0d7812 */ /* 0x000fe200078ec0ff */
[----:B------:R-:W-:-:S07]  /*6fa0*/  VIADD R19, R11, 0x1 ;  /* 0x000000010b137836 */ /* 0x000fce0000000000 */
.L_x_177:
[----:B------:R-:W-:-:S03]  /*6fb0*/  UMOV UR4, 0xffffffff ;  /* 0xffffffff00047882 */ /* 0x000fc60000000000 */
[----:B------:R-:W-:Y:S05]  /*6fc0*/  BRA.DIV UR4, `(.L_x_167) ;  /* 0x0000000e04c87947 */ /* 0x000fea000b800000 */
[----:B------:R-:W-:-:S13]  /*6fd0*/  ELECT P6, URZ, PT ;  /* 0x00000000003f782f */ /* 0x000fda00038c0000 */
.L_x_189:
[----:B------:R-:W0:Y:S01]  /*6fe0*/  LDC R4, c[0x0][0x28c] ;  /* 0x0000a300ff047b82 */ /* 0x000e220000000800 */
[----:B------:R-:W-:Y:S01]  /*6ff0*/  BSSY B1, `(.L_x_168) ;  /* 0x0000038000017945 */ /* 0x000fe20003800000 */
[----:B0-----:R-:W-:-:S13]  /*7000*/  ISETP.LT.OR P6, PT, R4, 0x1, !P6 ;  /* 0x000000010400780c */ /* 0x001fda00077c1670 */
[----:B------:R-:W-:Y:S05]  /*7010*/  @P6 BRA `(.L_x_169) ;  /* 0x0000000000d46947 */ /* 0x000fea0003800000 */
[----:B------:R-:W-:Y:S02]  /*7020*/  IMAD R21, R21, 0x80, R12 ;  /* 0x0000008015157824 */ /* 0x000fe400078e020c */
[----:B------:R-:W-:Y:S02]  /*7030*/  IMAD.SHL.U32 R20, R20, 0x80, RZ ;  /* 0x0000008014147824 */ /* 0x000fe400078e00ff */
[----:B------:R-:W-:Y:S02]  /*7040*/  IMAD.MOV.U32 R22, RZ, RZ, RZ ;  /* 0x000000ffff167224 */ /* 0x000fe400078e00ff */
[----:B------:R-:W-:Y:S02]  /*7050*/  IMAD.MOV.U32 R4, RZ, RZ, R19 ;  /* 0x000000ffff047224 */ /* 0x000fe400078e0013 */
[----:B------:R-:W-:Y:S02]  /*7060*/  IMAD.MOV.U32 R5, RZ, RZ, R3 ;  /* 0x000000ffff057224 */ /* 0x000fe400078e0003 */
[----:B------:R-:W-:-:S07]  /*7070*/  IMAD.MOV.U32 R6, RZ, RZ, R8 ;  /* 0x000000ffff067224 */ /* 0x000fce00078e0008 */
.L_x_172:
[----:B------:R-:W0:Y:S01]  /*7080*/  S2R R15, SR_CgaCtaId ;  /* 0x00000000000f7919 */ /* 0x000e220000008800 */
[----:B------:R-:W-:Y:S02]  /*7090*/  MOV R14, 0x400 ;  /* 0x00000400000e7802 */ /* 0x000fe40000000f00 */
[----:B------:R-:W-:Y:S02]  /*70a0*/  ISETP.NE.AND P1, PT, R0, RZ, PT ;  /* 0x000000ff0000720c */ /* 0x000fe40003f25270 */
[----:B0-----:R-:W-:Y:S02]  /*70b0*/  LEA R25, R15, R14, 0x18 ;  /* 0x0000000e0f197211 */ /* 0x001fe400078ec0ff */
[----:B------:R-:W-:-:S09]  /*70c0*/  SHF.L.U32 R14, R5, 0x1f, RZ ;  /* 0x0000001f050e7819 */ /* 0x000fd200000006ff */
[----:B------:R-:W0:Y:S01]  /*70d0*/  @!P1 LDC R15, c[0x0][0x500] ;  /* 0x00014000ff0f9b82 */ /* 0x000e220000000800 */
[----:B------:R-:W-:-:S04]  /*70e0*/  IMAD R23, R6, 0x8, R25 ;  /* 0x0000000806177824 */ /* 0x000fc800078e0219 */
[----:B------:R-:W1:Y:S02]  /*70f0*/  SYNCS.PHASECHK.TRANS64.TRYWAIT P0, [R23+URZ+0x28], R14 ;  /* 0x0000280e170075a7 */ /* 0x000e64000800017f */
[----:B-1----:R-:W-:Y:S05]  /*7100*/  @!P0 BRA `(.L_x_170) ;  /* 0x0000000c00988947 */ /* 0x002fea0003800000 */
.L_x_190:
[----:B-1----:R-:W-:Y:S01]  /*7110*/  PRMT R14, R9, 0x9910, RZ ;  /* 0x00009910090e7816 */ /* 0x002fe200000000ff */
[----:B0-----:R0:W-:Y:S03]  /*7120*/  @!P1 SYNCS.ARRIVE.TRANS64 RZ, [R23+URZ], R15 ;  /* 0x0000000f17ff99a7 */ /* 0x0011e6000800003f */
[----:B------:R-:W-:-:S13]  /*7130*/  ISETP.NE.AND P0, PT, R14, 0x2, PT ;  /* 0x000000020e00780c */ /* 0x000fda0003f05270 */
[----:B0-----:R-:W-:Y:S05]  /*7140*/  @P0 BRA `(.L_x_171) ;  /* 0x0000000000040947 */ /* 0x001fea0003800000 */
[----:B------:R-:W-:Y:S01]  /*7150*/  BPT.TRAP 0x1 ;  /* 0x000000040000795c */ /* 0x000fe20000300000 */
.L_x_171:
[C---:B------:R-:W-:Y:S01]  /*7160*/  IMAD R14, R6.reuse, 0x2000, R13 ;  /* 0x00002000060e7824 */ /* 0x040fe200078e020d */
[----:B------:R-:W-:Y:S01]  /*7170*/  R2UR UR9, R23 ;  /* 0x00000000170972ca */ /* 0x000fe200000e0000 */
[--C-:B------:R-:W-:Y:S01]  /*7180*/  IMAD R15, R6, 0x4000, R25.reuse ;  /* 0x00004000060f7824 */ /* 0x100fe200078e0219 */
[----:B------:R-:W-:Y:S01]  /*7190*/  UIADD3 UR4, UP0, UR20, 0xf0, URZ ;  /* 0x000000f014047890 */ /* 0x000fe2000ff1e03f */
[----:B------:R-:W-:Y:S01]  /*71a0*/  IMAD R14, R14, 0x2, R25 ;  /* 0x000000020e0e7824 */ /* 0x000fe200078e0219 */
[----:B------:R-:W-:Y:S01]  /*71b0*/  R2UR UR11, R20 ;  /* 0x00000000140b72ca */ /* 0x000fe200000e0000 */
[----:B------:R-:W-:Y:S01]  /*71c0*/  VIADD R4, R4, 0xffffffff ;  /* 0xffffffff04047836 */ /* 0x000fe20000000000 */
[----:B------:R-:W-:Y:S01]  /*71d0*/  R2UR UR5, R15 ;  /* 0x000000000f0572ca */ /* 0x000fe200000e0000 */
[----:B------:R-:W-:Y:S01]  /*71e0*/  UIADD3 UR22, UP1, UR20, 0x1f0, URZ ;  /* 0x000001f014167890 */ /* 0x000fe2000ff3e03f */
[----:B------:R-:W-:Y:S01]  /*71f0*/  R2UR UR8, R14 ;  /* 0x000000000e0872ca */ /* 0x000fe200000e0000 */
[----:B------:R-:W-:Y:S01]  /*7200*/  VIADD R6, R6, 0x1 ;  /* 0x0000000106067836 */ /* 0x000fe20000000000 */
[----:B------:R-:W-:Y:S01]  /*7210*/  R2UR UR10, R22 ;  /* 0x00000000160a72ca */ /* 0x000fe200000e0000 */
[----:B------:R-:W-:Y:S01]  /*7220*/  UIADD3.X UR23, URZ, UR21, URZ, UP1, !UPT ;  /* 0x000000153f177290 */ /* 0x000fe20008ffe43f */
[----:B------:R-:W-:Y:S01]  /*7230*/  R2UR UR12, R7 ;  /* 0x00000000070c72ca */ /* 0x000fe200000e0000 */
[----:B------:R-:W-:Y:S01]  /*7240*/  UMOV UR6, 0x0 ;  /* 0x0000000000067882 */ /* 0x000fe20000000000 */
[----:B------:R-:W-:Y:S01]  /*7250*/  R2UR UR18, R21 ;  /* 0x00000000151272ca */ /* 0x000fe200000e0000 */
[----:B------:R-:W-:Y:S01]  /*7260*/  UMOV UR7, 0x10000000 ;  /* 0x1000000000077882 */ /* 0x000fe20000000000 */
[----:B------:R-:W-:Y:S01]  /*7270*/  ISETP.GT.AND P1, PT, R4, 0x1, PT ;  /* 0x000000010400780c */ /* 0x000fe20003f24270 */
[----:B------:R-:W-:Y:S01]  /*7280*/  UMOV UR19, 0x30000 ;  /* 0x0003000000137882 */ /* 0x000fe20000000000 */
[----:B------:R-:W-:Y:S01]  /*7290*/  ISETP.NE.AND P0, PT, R6, 0x5, PT ;  /* 0x000000050600780c */ /* 0x000fe20003f05270 */
[----:B------:R-:W-:Y:S01]  /*72a0*/  UIADD3 UR13, UR5, 0x100, URZ ;  /* 0x00000100050d7890 */ /* 0x000fe2000fffe03f */
[----:B------:R-:W-:Y:S01]  /*72b0*/  VIADD R22, R22, 0x40 ;  /* 0x0000004016167836 */ /* 0x000fe20000000000 */
[----:B------:R-:W-:Y:S01]  /*72c0*/  UIADD3.X UR5, URZ, UR21, URZ, UP0, !UPT ;  /* 0x000000153f057290 */ /* 0x000fe200087fe43f */
[----:B------:R-:W-:Y:S01]  /*72d0*/  SEL R14, RZ, 0x1, P0 ;  /* 0x00000001ff0e7807 */ /* 0x000fe20000000000 */
[----:B------:R-:W-:Y:S01]  /*72e0*/  UIADD3 UR14, UR8, 0x14100, URZ ;  /* 0x00014100080e7890 */ /* 0x000fe2000fffe03f */
[----:B------:R-:W-:-:S02]  /*72f0*/  SEL R6, R6, RZ, P0 ;  /* 0x000000ff06067207 */ /* 0x000fc40000000000 */
[----:B------:R-:W-:Y:S01]  /*7300*/  UMOV UR8, UR13 ;  /* 0x0000000d00087c82 */ /* 0x000fe20008000000 */
[----:B------:R-:W-:-:S03]  /*7310*/  LOP3.LUT R5, R5, R14, RZ, 0x3c, !PT ;  /* 0x0000000e05057212 */ /* 0x000fc600078e3cff */
[----:B------:R0:W-:Y:S02]  /*7320*/  UTMALDG.3D [UR8], [UR4], desc[UR6] ;  /* 0x00000608040075b4 */ /* 0x0001e40008011000 */
[----:B0-----:R-:W-:Y:S01]  /*7330*/  UMOV UR8, UR14 ;  /* 0x0000000e00087c82 */ /* 0x001fe20008000000 */
[----:B------:R-:W-:Y:S02]  /*7340*/  UMOV UR11, UR18 ;  /* 0x00000012000b7c82 */ /* 0x000fe40008000000 */
[----:B------:R0:W-:Y:S02]  /*7350*/  UTMALDG.3D.MULTICAST [UR8], [UR22], UR19, desc[UR6] ;  /* 0x00000608160073b4 */ /* 0x0001e40008011813 */
[----:B0-----:R-:W-:Y:S05]  /*7360*/  @P1 BRA `(.L_x_172) ;  /* 0xfffffffc00441947 */ /* 0x001fea000383ffff */
.L_x_169:
[----:B------:R-:W-:Y:S05]  /*7370*/  BSYNC B1 ;  /* 0x0000000000017941 */ /* 0x000fea0003800000 */
.L_x_168:
[----:B------:R-:W-:Y:S01]  /*7380*/  LOP3.LUT P1, RZ, R10, 0xff, RZ, 0xc0, !PT ;  /* 0x000000ff0aff7812 */ /* 0x000fe2000782c0ff */
[C---:B------:R-:W-:Y:S01]  /*7390*/  IMAD.IADD R7, R11.reuse, 0x1, R8 ;  /* 0x000000010b077824 */ /* 0x040fe200078e0208 */
[----:B------:R-:W-:Y:S01]  /*73a0*/  ULDC.64 UR4, c[0x0][0x650] ;  /* 0x0001940000047ab9 */ /* 0x000fe20000000a00 */
[----:B------:R-:W-:Y:S01]  /*73b0*/  ISETP.GE.U32.AND P2, PT, R11, 0x5, PT ;  /* 0x000000050b00780c */ /* 0x000fe20003f46070 */
[----:B------:R-:W-:Y:S01]  /*73c0*/  BSSY B1, `(.L_x_173) ;  /* 0x000006c000017945 */ /* 0x000fe20003800000 */
[----:B------:R-:W-:Y:S01]  /*73d0*/  IMAD.MOV.U32 R20, RZ, RZ, -0x1 ;  /* 0xffffffffff147424 */ /* 0x000fe200078e00ff */
[----:B------:R-:W-:Y:S01]  /*73e0*/  ISETP.GT.U32.AND P0, PT, R7, 0x4, PT ;  /* 0x000000040700780c */ /* 0x000fe20003f04070 */
[----:B------:R-:W-:Y:S01]  /*73f0*/  IMAD.MOV.U32 R21, RZ, RZ, -0x1 ;  /* 0xffffffffff157424 */ /* 0x000fe200078e00ff */
[----:B------:R-:W-:Y:S02]  /*7400*/  PRMT R10, RZ, 0x7610, R10 ;  /* 0x00007610ff0a7816 */ /* 0x000fe4000000000a */
[----:B------:R-:W-:-:S03]  /*7410*/  ISETP.LT.U32.AND P0, PT, R11, 0x5, P0 ;  /* 0x000000050b00780c */ /* 0x000fc60000701070 */
[----:B------:R-:W0:Y:S01]  /*7420*/  @P1 S2R R5, SR_CgaCtaId ;  /* 0x0000000000051919 */ /* 0x000e220000008800 */
[----:B------:R-:W-:-:S04]  /*7430*/  @P1 MOV R4, 0x400 ;  /* 0x0000040000041802 */ /* 0x000fc80000000f00 */
[----:B0-----:R-:W-:Y:S01]  /*7440*/  @P1 LEA R6, R5, R4, 0x18 ;  /* 0x0000000405061211 */ /* 0x001fe200078ec0ff */
[----:B------:R-:W-:Y:S01]  /*7450*/  IMAD.WIDE.U32 R4, R7, -0x33333333, RZ ;  /* 0xcccccccd07047825 */ /* 0x000fe200078e00ff */
[----:B------:R-:W-:Y:S02]  /*7460*/  SEL R4, RZ, 0x1, !P0 ;  /* 0x00000001ff047807 */ /* 0x000fe40004000000 */
[----:B------:R0:W-:Y:S01]  /*7470*/  @P1 SYNCS.ARRIVE.TRANS64.A1T0 RZ, [R6+URZ+0x68], RZ ;  /* 0x000068ff06ff19a7 */ /* 0x0001e2000810003f */
[----:B------:R-:W-:Y:S02]  /*7480*/  IADD3 R16, P1, R16, UR36, RZ ;  /* 0x0000002410107c10 */ /* 0x000fe4000ff3e0ff */
[----:B------:R-:W-:Y:S02]  /*7490*/  LOP3.LUT R3, R3, R4, RZ, 0x3c, !PT ;  /* 0x0000000403037212 */ /* 0x000fe400078e3cff */
[----:B------:R-:W-:Y:S02]  /*74a0*/  IADD3.X R17, R17, UR42, RZ, P1, !PT ;  /* 0x0000002a11117c10 */ /* 0x000fe40008ffe4ff */
[----:B------:R-:W-:-:S02]  /*74b0*/  ISETP.GE.U32.AND P0, PT, R16, UR4, PT ;  /* 0x0000000410007c0c */ /* 0x000fc4000bf06070 */
[----:B0-----:R-:W-:Y:S02]  /*74c0*/  SHF.R.U32.HI R6, RZ, 0x2, R5 ;  /* 0x00000002ff067819 */ /* 0x001fe40000011605 */
[----:B------:R-:W-:Y:S02]  /*74d0*/  ISETP.GE.U32.AND.EX P0, PT, R17, UR5, PT, P0 ;  /* 0x0000000511007c0c */ /* 0x000fe4000bf06100 */
[----:B------:R-:W-:Y:S01]  /*74e0*/  @P2 LOP3.LUT R3, R3, 0x1, R6, 0x78, !PT ;  /* 0x0000000103032812 */ /* 0x000fe200078e7806 */
[----:B------:R-:W-:Y:S01]  /*74f0*/  IMAD R8, R6, -0x5, R7 ;  /* 0xfffffffb06087824 */ /* 0x000fe200078e0207 */
[----:B------:R-:W-:Y:S01]  /*7500*/  PRMT R4, RZ, 0x7610, R4 ;  /* 0x00007610ff047816 */ /* 0x000fe20000000004 */
[----:B------:R-:W-:-:S08]  /*7510*/  IMAD.MOV.U32 R7, RZ, RZ, -0x1 ;  /* 0xffffffffff077424 */ /* 0x000fd000078e00ff */
[----:B------:R-:W-:Y:S05]  /*7520*/  @P0 BRA `(.L_x_174) ;  /* 0x0000000400540947 */ /* 0x000fea0003800000 */
[----:B------:R-:W0:Y:S01]  /*7530*/  S2R R15, SR_CTAID.X ;  /* 0x00000000000f7919 */ /* 0x000e220000002500 */
[----:B------:R-:W-:Y:S01]  /*7540*/  ULDC.64 UR4, c[0x0][0x628] ;  /* 0x00018a0000047ab9 */ /* 0x000fe20000000a00 */
[----:B------:R-:W-:Y:S01]  /*7550*/  ULDC UR7, c[0x0][0x630] ;  /* 0x00018c0000077ab9 */ /* 0x000fe20000000800 */
[----:B------:R-:W-:Y:S01]  /*7560*/  ISETP.NE.U32.AND P0, PT, RZ, UR4, PT ;  /* 0x00000004ff007c0c */ /* 0x000fe2000bf05070 */
[----:B------:R-:W1:Y:S01]  /*7570*/  S2R R20, SR_CTAID.Y ;  /* 0x0000000000147919 */ /* 0x000e620000002600 */
[----:B------:R-:W-:Y:S01]  /*7580*/  ULDC UR8, c[0x0][0x150] ;  /* 0x0000540000087ab9 */ /* 0x000fe20000000800 */
[----:B------:R-:W-:Y:S01]  /*7590*/  IMAD.MOV.U32 R4, RZ, RZ, R16 ;  /* 0x000000ffff047224 */ /* 0x000fe200078e0010 */
[----:B------:R-:W-:Y:S01]  /*75a0*/  ISETP.NE.AND.EX P0, PT, RZ, UR5, PT, P0 ;  /* 0x00000005ff007c0c */ /* 0x000fe2000bf05300 */
[----:B------:R-:W-:Y:S01]  /*75b0*/  IMAD.MOV.U32 R5, RZ, RZ, R17 ;  /* 0x000000ffff057224 */ /* 0x000fe200078e0011 */
[----:B0-----:R-:W-:-:S11]  /*75c0*/  I2FP.F32.U32 R22, R15 ;  /* 0x0000000f00167245 */ /* 0x001fd60000201000 */
[----:B------:R-:W-:Y:S05]  /*75d0*/  @!P0 BRA `(.L_x_175) ;  /* 0x0000000000288947 */ /* 0x000fea0003800000 */
[----:B------:R-:W-:Y:S02]  /*75e0*/  ULDC UR6, c[0x0][0x634] ;  /* 0x00018d0000067ab9 */ /* 0x000fe40000000800 */
[----:B------:R-:W-:-:S05]  /*75f0*/  IADD3 R5, P0, R16, UR6, RZ ;  /* 0x0000000610057c10 */ /* 0x000fca000ff1e0ff */
[----:B------:R-:W-:-:S04]  /*7600*/  IMAD.X R21, RZ, RZ, R17, P0 ;  /* 0x000000ffff157224 */ /* 0x000fc800000e0611 */
[----:B------:R-:W-:-:S04]  /*7610*/  IMAD.WIDE.U32 R6, R21, UR4, RZ ;  /* 0x0000000415067c25 */ /* 0x000fc8000f8e00ff */
[----:B------:R-:W-:-:S04]  /*7620*/  IMAD.WIDE.U32 R6, P0, R5, UR5, R6 ;  /* 0x0000000505067c25 */ /* 0x000fc8000f800006 */
[----:B------:R-:W-:-:S04]  /*7630*/  IMAD.WIDE.U32 R4, R5, UR4, RZ ;  /* 0x0000000405047c25 */ /* 0x000fc8000f8e00ff */
[----:B------:R-:W-:Y:S01]  /*7640*/  IMAD.MOV.U32 R4, RZ, RZ, R7 ;  /* 0x000000ffff047224 */ /* 0x000fe200078e0007 */
[----:B------:R-:W-:Y:S01]  /*7650*/  IADD3 RZ, P1, R5, R6, RZ ;  /* 0x0000000605ff7210 */ /* 0x000fe20007f3e0ff */
[----:B------:R-:W-:-:S04]  /*7660*/  IMAD.X R5, RZ, RZ, RZ, P0 ;  /* 0x000000ffff057224 */ /* 0x000fc800000e06ff */
[----:B------:R-:W-:-:S08]  /*7670*/  IMAD.WIDE.U32.X R4, R21, UR5, R4, P1 ;  /* 0x0000000515047c25 */ /* 0x000fd000088e0404 */
.L_x_175:
[--C-:B------:R-:W-:Y:S01]  /*7680*/  SHF.R.U64 R14, R4, UR7, R5.reuse ;  /* 0x00000007040e7c19 */ /* 0x100fe20008001205 */
[----:B------:R-:W-:Y:S01]  /*7690*/  FMUL R22, R22, UR8 ;  /* 0x0000000816167c20 */ /* 0x000fe20008400000 */
[----:B------:R-:W-:Y:S01]  /*76a0*/  SHF.R.U32.HI R4, RZ, UR7, R5 ;  /* 0x00000007ff047c19 */ /* 0x000fe20008011605 */
[----:B------:R-:W0:Y:S01]  /*76b0*/  LDC R6, c[0x0][0x144] ;  /* 0x00005100ff067b82 */ /* 0x000e220000000800 */
[----:B------:R-:W-:Y:S01]  /*76c0*/  IADD3 R5, P0, RZ, -R14, RZ ;  /* 0x8000000eff057210 */ /* 0x000fe20007f1e0ff */
[----:B------:R-:W-:Y:S01]  /*76d0*/  ULDC UR6, c[0x0][0x154] ;  /* 0x0000550000067ab9 */ /* 0x000fe20000000800 */
[----:B-1----:R-:W-:Y:S01]  /*76e0*/  I2FP.F32.U32 R7, R20 ;  /* 0x0000001400077245 */ /* 0x002fe20000201000 */
[----:B------:R-:W1:Y:S01]  /*76f0*/  F2I.U32.TRUNC.NTZ R22, R22 ;  /* 0x0000001600167305 */ /* 0x000e62000020f000 */
[----:B------:R-:W-:Y:S01]  /*7700*/  ULDC.64 UR4, c[0x0][0x620] ;  /* 0x0001880000047ab9 */ /* 0x000fe20000000a00 */
[----:B------:R-:W-:Y:S01]  /*7710*/  IMAD.X R4, RZ, RZ, ~R4, P0 ;  /* 0x000000ffff047224 */ /* 0x000fe200000e0e04 */
[----:B------:R-:W-:Y:S01]  /*7720*/  ISETP.NE.AND P2, PT, R2, 0x1, PT ;  /* 0x000000010200780c */ /* 0x000fe20003f45270 */
[----:B------:R-:W-:Y:S01]  /*7730*/  FMUL R23, R7, UR6 ;  /* 0x0000000607177c20 */ /* 0x000fe20008400000 */
[----:B------:R-:W2:Y:S01]  /*7740*/  LDC R25, c[0x0][0x148] ;  /* 0x00005200ff197b82 */ /* 0x000ea20000000800 */
[----:B------:R-:W-:Y:S01]  /*7750*/  IMAD R4, R4, UR4, RZ ;  /* 0x0000000404047c24 */ /* 0x000fe2000f8e02ff */
[----:B------:R-:W-:-:S02]  /*7760*/  ULDC.64 UR6, c[0x0][0x640] ;  /* 0x0001900000067ab9 */ /* 0x000fc40000000a00 */
[----:B------:R-:W-:Y:S01]  /*7770*/  ISETP.NE.U32.AND P0, PT, RZ, UR6, PT ;  /* 0x00000006ff007c0c */ /* 0x000fe2000bf05070 */
[----:B------:R-:W3:Y:S01]  /*7780*/  F2I.U32.TRUNC.NTZ R23, R23 ;  /* 0x0000001700177305 */ /* 0x000ee2000020f000 */
[C---:B------:R-:W-:Y:S02]  /*7790*/  IMAD R7, R5.reuse, UR5, R4 ;  /* 0x0000000505077c24 */ /* 0x040fe4000f8e0204 */
[----:B------:R-:W-:Y:S01]  /*77a0*/  IMAD.WIDE.U32 R4, R5, UR4, R16 ;  /* 0x0000000405047c25 */ /* 0x000fe2000f8e0010 */
[----:B------:R-:W-:Y:S01]  /*77b0*/  ULDC UR4, c[0x0][0x618] ;  /* 0x0001860000047ab9 */ /* 0x000fe20000000800 */
[----:B------:R-:W-:Y:S02]  /*77c0*/  ISETP.NE.AND.EX P0, PT, RZ, UR7, PT, P0 ;  /* 0x00000007ff007c0c */ /* 0x000fe4000bf05300 */
[----:B------:R-:W-:Y:S02]  /*77d0*/  IMAD.IADD R5, R5, 0x1, R7 ;  /* 0x0000000105057824 */ /* 0x000fe400078e0207 */
[----:B-1----:R-:W-:-:S03]  /*77e0*/  IMAD.MOV R22, RZ, RZ, -R22 ;  /* 0x000000ffff167224 */ /* 0x002fc600078e0a16 */
[----:B------:R-:W-:Y:S01]  /*77f0*/  SHF.R.U64 R21, R4, UR4, R5 ;  /* 0x0000000404157c19 */ /* 0x000fe20008001205 */
[----:B0-----:R-:W-:Y:S01]  /*7800*/  IMAD R15, R6, R22, R15 ;  /* 0x00000016060f7224 */ /* 0x001fe200078e020f */
[----:B------:R-:W-:Y:S01]  /*7810*/  SHF.R.U32.HI R4, RZ, UR4, R5 ;  /* 0x00000004ff047c19 */ /* 0x000fe20008011605 */
[----:B------:R-:W-:Y:S01]  /*7820*/  ULDC UR4, c[0x0][0x608] ;  /* 0x0001820000047ab9 */ /* 0x000fe20000000800 */
[----:B---3--:R-:W-:Y:S02]  /*7830*/  IMAD.MOV R6, RZ, RZ, -R23 ;  /* 0x000000ffff067224 */ /* 0x008fe400078e0a17 */
[--C-:B------:R-:W-:Y:S02]  /*7840*/  SHF.R.U64 R22, R21, UR4, R4.reuse ;  /* 0x0000000415167c19 */ /* 0x100fe40008001204 */
[----:B------:R-:W-:Y:S01]  /*7850*/  SHF.R.U32.HI R5, RZ, UR4, R4 ;  /* 0x00000004ff057c19 */ /* 0x000fe20008011604 */
[----:B------:R-:W-:Y:S01]  /*7860*/  ULDC UR4, c[0x0][0x658] ;  /* 0x0001960000047ab9 */ /* 0x000fe20000000800 */
[----:B--2---:R-:W-:-:S02]  /*7870*/  @P2 IMAD R15, R25, R6, R20 ;  /* 0x00000006190f2224 */ /* 0x004fc400078e0214 */
[--C-:B------:R-:W-:Y:S02]  /*7880*/  SHF.R.U64 R20, R22, UR4, R5.reuse ;  /* 0x0000000416147c19 */ /* 0x100fe40008001205 */
[----:B------:R-:W-:-:S03]  /*7890*/  SHF.R.U32.HI R23, RZ, UR4, R5 ;  /* 0x00000004ff177c19 */ /* 0x000fc60008011605 */
[----:B------:R-:W-:Y:S02]  /*78a0*/  IMAD.MOV.U32 R6, RZ, RZ, R20 ;  /* 0x000000ffff067224 */ /* 0x000fe400078e0014 */
[----:B------:R-:W-:Y:S01]  /*78b0*/  IMAD.MOV.U32 R5, RZ, RZ, R23 ;  /* 0x000000ffff057224 */ /* 0x000fe200078e0017 */
[----:B------:R-:W-:Y:S06]  /*78c0*/  @!P0 BRA `(.L_x_176) ;  /* 0x00000000002c8947 */ /* 0x000fec0003800000 */
        /* <DEDUP_REMOVED lines=9> */
[----:B------:R-:W-:-:S04]  /*7960*/  IMAD.WIDE.U32.X R4, R23, UR7, R4, P1 ;  /* 0x0000000717047c25 */ /* 0x000fc800088e0404 */
[----:B------:R-:W-:-:S07]  /*7970*/  IMAD.MOV.U32 R6, RZ, RZ, R4 ;  /* 0x000000ffff067224 */ /* 0x000fce00078e0004 */
.L_x_176:
[----:B------:R-:W-:Y:S01]  /*7980*/  ULDC UR4, c[0x0][0x648] ;  /* 0x0001920000047ab9 */ /* 0x000fe20000000800 */
[----:B------:R-:W-:Y:S01]  /*7990*/  LOP3.LUT R4, R22, UR16, RZ, 0xc0, !PT ;  /* 0x0000001016047c12 */ /* 0x000fe2000f8ec0ff */
[----:B------:R-:W-:Y:S01]  /*79a0*/  ULDC UR5, c[0x0][0x610] ;  /* 0x0001840000057ab9 */ /* 0x000fe20000000800 */
[----:B------:R-:W-:Y:S01]  /*79b0*/  SHF.R.U64 R5, R6, UR4, R5 ;  /* 0x0000000406057c19 */ /* 0x000fe20008001205 */
[----:B------:R-:W-:Y:S01]  /*79c0*/  ULDC UR4, c[0x0][0x638] ;  /* 0x00018e0000047ab9 */ /* 0x000fe20000000800 */
[----:B------:R-:W-:-:S03]  /*79d0*/  LOP3.LUT R21, R21, UR15, RZ, 0xc0, !PT ;  /* 0x0000000f15157c12 */ /* 0x000fc6000f8ec0ff */
[----:B------:R-:W-:Y:S02]  /*79e0*/  IMAD.MOV R7, RZ, RZ, -R5 ;  /* 0x000000ffff077224 */ /* 0x000fe400078e0a05 */
[----:B------:R-:W-:Y:S02]  /*79f0*/  IMAD R4, R5, UR17, R4 ;  /* 0x0000001105047c24 */ /* 0x000fe4000f8e0204 */
[----:B------:R-:W-:Y:S01]  /*7a00*/  IMAD R20, R7, UR4, R20 ;  /* 0x0000000407147c24 */ /* 0x000fe2000f8e0214 */
[----:B------:R-:W-:Y:S01]  /*7a10*/  ULDC UR4, c[0x0][0x600] ;  /* 0x0001800000047ab9 */ /* 0x000fe20000000800 */
[----:B------:R-:W-:Y:S02]  /*7a20*/  IMAD R15, R4, UR5, R15 ;  /* 0x00000005040f7c24 */ /* 0x000fe4000f8e020f */
[----:B------:R-:W-:Y:S02]  /*7a30*/  IMAD R20, R20, UR4, R21 ;  /* 0x0000000414147c24 */ /* 0x000fe4000f8e0215 */
[----:B------:R-:W-:-:S02]  /*7a40*/  IMAD.MOV.U32 R4, RZ, RZ, 0x1 ;  /* 0x00000001ff047424 */ /* 0x000fc400078e00ff */
[----:B------:R-:W-:Y:S01]  /*7a50*/  IMAD.MOV.U32 R7, RZ, RZ, R14 ;  /* 0x000000ffff077224 */ /* 0x000fe200078e000e */
[----:B------:R-:W-:Y:S02]  /*7a60*/  SEL R21, R20, R15, !P2 ;  /* 0x0000000f14157207 */ /* 0x000fe40005000000 */
[----:B------:R-:W-:-:S07]  /*7a70*/  SEL R20, R15, R20, !P2 ;  /* 0x000000140f147207 */ /* 0x000fce0005000000 */
.L_x_174:
[----:B------:R-:W-:Y:S05]  /*7a80*/  BSYNC B1 ;  /* 0x0000000000017941 */ /* 0x000fea0003800000 */
.L_x_173:
[----:B------:R-:W-:-:S13]  /*7a90*/  LOP3.LUT P0, RZ, R4, 0xff, RZ, 0xc0, !PT ;  /* 0x000000ff04ff7812 */ /* 0x000fda000780c0ff */
[----:B------:R-:W-:Y:S05]  /*7aa0*/  @P0 BRA `(.L_x_177) ;  /* 0xfffffff400400947 */ /* 0x000fea000383ffff */
[----:B------:R-:W-:Y:S05]  /*7ab0*/  BSYNC B0 ;  /* 0x0000000000007941 */ /* 0x000fea0003800000 */
.L_x_166:
[----:B------:R-:W-:-:S03]  /*7ac0*/  UMOV UR4, 0xffffffff ;  /* 0xffffffff00047882 */ /* 0x000fc60000000000 */
[----:B------:R-:W-:Y:S05]  /*7ad0*/  BRA.DIV UR4, `(.L_x_178) ;  /* 0x0000000604387947 */ /* 0x000fea000b800000 */
[----:B------:R-:W-:-:S13]  /*7ae0*/  ELECT P6, URZ, PT ;  /* 0x00000000003f782f */ /* 0x000fda00038c0000 */
.L_x_193:
[----:B------:R-:W-:Y:S04]  /*7af0*/  BSSY B0, `(.L_x_179) ;  /* 0x0000034000007945 */ /* 0x000fe80003800000 */
[----:B------:R-:W-:Y:S05]  /*7b00*/  @!P6 BRA `(.L_x_180) ;  /* 0x0000000000c8e947 */ /* 0x000fea0003800000 */
[----:B------:R-:W-:-:S04]  /*7b10*/  LOP3.LUT R18, R18, 0x2, RZ, 0xfc, !PT ;  /* 0x0000000212127812 */ /* 0x000fc800078efcff */
[----:B------:R-:W-:-:S13]  /*7b20*/  ISETP.NE.AND P0, PT, R18, 0x3, PT ;  /* 0x000000031200780c */ /* 0x000fda0003f05270 */
[----:B------:R-:W-:Y:S05]  /*7b30*/  @!P0 BRA `(.L_x_181) ;  /* 0x0000000000048947 */ /* 0x000fea0003800000 */
[----:B------:R-:W-:Y:S01]  /*7b40*/  BPT.TRAP 0x1 ;  /* 0x000000040000795c */ /* 0x000fe20000300000 */
.L_x_181:
[----:B------:R-:W0:Y:S01]  /*7b50*/  S2R R5, SR_CgaCtaId ;  /* 0x0000000000057919 */ /* 0x000e220000008800 */
[----:B------:R-:W-:Y:S02]  /*7b60*/  MOV R0, 0x400 ;  /* 0x0000040000007802 */ /* 0x000fe40000000f00 */
[----:B------:R-:W-:Y:S02]  /*7b70*/  SHF.L.U32 R2, R3, 0x1f, RZ ;  /* 0x0000001f03027819 */ /* 0x000fe400000006ff */
[----:B0-----:R-:W-:-:S05]  /*7b80*/  LEA R5, R5, R0, 0x18 ;  /* 0x0000000005057211 */ /* 0x001fca00078ec0ff */
[----:B------:R-:W-:-:S04]  /*7b90*/  VIADD R5, R5, 0x28 ;  /* 0x0000002805057836 */ /* 0x000fc80000000000 */
[C---:B------:R-:W-:Y:S02]  /*7ba0*/  IMAD R7, R8.reuse, 0x8, R5 ;  /* 0x0000000808077824 */ /* 0x040fe400078e0205 */
[----:B------:R-:W-:Y:S02]  /*7bb0*/  VIADD R8, R8, 0x1 ;  /* 0x0000000108087836 */ /* 0x000fe40000000000 */
[----:B------:R-:W0:Y:S03]  /*7bc0*/  SYNCS.PHASECHK.TRANS64.TRYWAIT P0, [R7+URZ], R2 ;  /* 0x00000002070075a7 */ /* 0x000e26000800017f */
[----:B------:R-:W-:-:S04]  /*7bd0*/  ISETP.NE.AND P1, PT, R8, 0x5, PT ;  /* 0x000000050800780c */ /* 0x000fc80003f25270 */
[----:B------:R-:W-:Y:S02]  /*7be0*/  SEL R0, RZ, 0x1, P1 ;  /* 0x00000001ff007807 */ /* 0x000fe40000800000 */
[----:B------:R-:W-:Y:S02]  /*7bf0*/  SEL R8, R8, RZ, P1 ;  /* 0x000000ff08087207 */ /* 0x000fe40000800000 */
[----:B------:R-:W-:-:S03]  /*7c00*/  LOP3.LUT R9, R3, R0, RZ, 0x3c, !PT ;  /* 0x0000000003097212 */ /* 0x000fc600078e3cff */
[----:B------:R-:W-:Y:S01]  /*7c10*/  IMAD R6, R8, 0x8, R5 ;  /* 0x0000000808067824 */ /* 0x000fe200078e0205 */
[----:B------:R-:W-:Y:S01]  /*7c20*/  SHF.L.U32 R3, R9, 0x1f, RZ ;  /* 0x0000001f09037819 */ /* 0x000fe200000006ff */
[----:B0-----:R-:W-:Y:S06]  /*7c30*/  @!P0 BRA `(.L_x_182) ;  /* 0x0000000400008947 */ /* 0x001fec0003800000 */
.L_x_194:
[----:B------:R-:W1:Y:S01]  /*7c40*/  SYNCS.PHASECHK.TRANS64.TRYWAIT P0, [R6+URZ], R3 ;  /* 0x00000003060075a7 */ /* 0x000e62000800017f */
[----:B------:R-:W-:-:S05]  /*7c50*/  VIADD R0, R8, 0x1 ;  /* 0x0000000108007836 */ /* 0x000fca0000000000 */
[----:B------:R-:W-:-:S04]  /*7c60*/  ISETP.NE.AND P1, PT, R0, 0x5, PT ;  /* 0x000000050000780c */ /* 0x000fc80003f25270 */
[----:B0-----:R-:W-:Y:S02]  /*7c70*/  SEL R2, RZ, 0x1, P1 ;  /* 0x00000001ff027807 */ /* 0x001fe40000800000 */
[----:B------:R-:W-:Y:S02]  /*7c80*/  SEL R0, R0, RZ, P1 ;  /* 0x000000ff00007207 */ /* 0x000fe40000800000 */
[----:B------:R-:W-:-:S03]  /*7c90*/  LOP3.LUT R9, R9, R2, RZ, 0x3c, !PT ;  /* 0x0000000209097212 */ /* 0x000fc600078e3cff */
[----:B------:R-:W-:Y:S01]  /*7ca0*/  IMAD R7, R0, 0x8, R5 ;  /* 0x0000000800077824 */ /* 0x000fe200078e0205 */
[----:B------:R-:W-:Y:S01]  /*7cb0*/  SHF.L.U32 R4, R9, 0x1f, RZ ;  /* 0x0000001f09047819 */ /* 0x000fe200000006ff */
[----:B-1----:R-:W-:Y:S06]  /*7cc0*/  @!P0 BRA `(.L_x_183) ;  /* 0x0000000000f08947 */ /* 0x002fec0003800000 */
.L_x_195:
[----:B------:R-:W1:Y:S01]  /*7cd0*/  SYNCS.PHASECHK.TRANS64.TRYWAIT P0, [R7+URZ], R4 ;  /* 0x00000004070075a7 */ /* 0x000e62000800017f */
[----:B------:R-:W-:-:S05]  /*7ce0*/  VIADD R0, R0, 0x1 ;  /* 0x0000000100007836 */ /* 0x000fca0000000000 */
[----:B------:R-:W-:-:S04]  /*7cf0*/  ISETP.NE.AND P1, PT, R0, 0x5, PT ;  /* 0x000000050000780c */ /* 0x000fc80003f25270 */
[----:B------:R-:W-:Y:S02]  /*7d00*/  SEL R2, RZ, 0x1, P1 ;  /* 0x00000001ff027807 */ /* 0x000fe40000800000 */
[----:B------:R-:W-:Y:S02]  /*7d10*/  SEL R0, R0, RZ, P1 ;  /* 0x000000ff00007207 */ /* 0x000fe40000800000 */
[----:B------:R-:W-:-:S03]  /*7d20*/  LOP3.LUT R9, R9, R2, RZ, 0x3c, !PT ;  /* 0x0000000209097212 */ /* 0x000fc600078e3cff */
[----:B0-----:R-:W-:Y:S01]  /*7d30*/  IMAD R6, R0, 0x8, R5 ;  /* 0x0000000800067824 */ /* 0x001fe200078e0205 */
[----:B------:R-:W-:Y:S01]  /*7d40*/  SHF.L.U32 R3, R9, 0x1f, RZ ;  /* 0x0000001f09037819 */ /* 0x000fe200000006ff */
[----:B-1----:R-:W-:Y:S06]  /*7d50*/  @!P0 BRA `(.L_x_184) ;  /* 0x0000000000e08947 */ /* 0x002fec0003800000 */
.L_x_196:
[----:B------:R-:W1:Y:S01]  /*7d60*/  SYNCS.PHASECHK.TRANS64.TRYWAIT P0, [R6+URZ], R3 ;  /* 0x00000003060075a7 */ /* 0x000e62000800017f */
[----:B------:R-:W-:-:S05]  /*7d70*/  VIADD R0, R0, 0x1 ;  /* 0x0000000100007836 */ /* 0x000fca0000000000 */
[----:B------:R-:W-:-:S04]  /*7d80*/  ISETP.NE.AND P1, PT, R0, 0x5, PT ;  /* 0x000000050000780c */ /* 0x000fc80003f25270 */
[----:B------:R-:W-:Y:S02]  /*7d90*/  SEL R2, RZ, 0x1, P1 ;  /* 0x00000001ff027807 */ /* 0x000fe40000800000 */
[----:B------:R-:W-:Y:S02]  /*7da0*/  SEL R0, R0, RZ, P1 ;  /* 0x000000ff00007207 */ /* 0x000fe40000800000 */
[----:B------:R-:W-:Y:S01]  /*7db0*/  LOP3.LUT R2, R9, R2, RZ, 0x3c, !PT ;  /* 0x0000000209027212 */ /* 0x000fe200078e3cff */
[----:B-1----:R-:W-:Y:S06]  /*7dc0*/  @!P0 BRA `(.L_x_185) ;  /* 0x0000000000d88947 */ /* 0x002fec0003800000 */
.L_x_197:
[----:B------:R-:W-:Y:S01]  /*7dd0*/  IMAD R5, R0, 0x8, R5 ;  /* 0x0000000800057824 */ /* 0x000fe200078e0205 */
[----:B------:R-:W-:-:S07]  /*7de0*/  SHF.L.U32 R0, R2, 0x1f, RZ ;  /* 0x0000001f02007819 */ /* 0x000fce00000006ff */
.L_x_186:
[----:B--2---:R2:W3:Y:S02]  /*7df0*/  SYNCS.PHASECHK.TRANS64.TRYWAIT P0, [R5+URZ], R0 ;  /* 0x00000000050075a7 */ /* 0x0044e4000800017f */
[----:B---3--:R-:W-:Y:S05]  /*7e00*/  @!P0 NANOSLEEP.SYNCS 0x989680 ;  /* 0x009896800000895d */ /* 0x008fea0003900000 */
[----:B------:R-:W3:Y:S02]  /*7e10*/  @!P0 SYNCS.PHASECHK.TRANS64 P0, [R5+URZ], R0 ;  /* 0x00000000050085a7 */ /* 0x000ee4000800007f */
[----:B---3--:R-:W-:Y:S05]  /*7e20*/  @!P0 BRA `(.L_x_186) ;  /* 0xfffffffc00f08947 */ /* 0x008fea000383ffff */
.L_x_180:
[----:B------:R-:W-:Y:S05]  /*7e30*/  BSYNC B0 ;  /* 0x0000000000007941 */ /* 0x000fea0003800000 */
.L_x_179:
[----:B------:R-:W-:Y:S05]  /*7e40*/  EXIT ;  /* 0x000000000000794d */ /* 0x000fea0003800000 */
.L_x_21:
[----:B-1----:R1:W2:Y:S02]  /*7e50*/  SYNCS.PHASECHK.TRANS64.TRYWAIT P1, [R3+URZ], R0 ;  /* 0x00000000030075a7 */ /* 0x0022a4000802017f */
[----:B--2---:R-:W-:Y:S05]  /*7e60*/  @!P1 NANOSLEEP.SYNCS 0x989680 ;  /* 0x009896800000995d */ /* 0x004fea0003900000 */
[----:B------:R-:W2:Y:S02]  /*7e70*/  @!P1 SYNCS.PHASECHK.TRANS64 P1, [R3+URZ], R0 ;  /* 0x00000000030095a7 */ /* 0x000ea4000802007f */
[----:B--2---:R-:W-:Y:S05]  /*7e80*/  @!P1 BRA `(.L_x_21) ;  /* 0xfffffffc00f09947 */ /* 0x004fea000383ffff */
[----:B------:R-:W-:Y:S05]  /*7e90*/  BRA `(.L_x_20) ;  /* 0xffffff98004c7947 */ /* 0x000fea000383ffff */
.L_x_26:
[----:B-1----:R1:W2:Y:S02]  /*7ea0*/  SYNCS.PHASECHK.TRANS64.TRYWAIT P1, [R5+URZ], R4 ;  /* 0x00000004050075a7 */ /* 0x0022a4000802017f */
[----:B--2---:R-:W-:Y:S05]  /*7eb0*/  @!P1 NANOSLEEP.SYNCS 0x989680 ;  /* 0x009896800000995d */ /* 0x004fea0003900000 */
[----:B------:R-:W2:Y:S02]  /*7ec0*/  @!P1 SYNCS.PHASECHK.TRANS64 P1, [R5+URZ], R4 ;  /* 0x00000004050095a7 */ /* 0x000ea4000802007f */
[----:B--2---:R-:W-:Y:S05]  /*7ed0*/  @!P1 BRA `(.L_x_26) ;  /* 0xfffffffc00f09947 */ /* 0x004fea000383ffff */
[----:B------:R-:W-:Y:S05]  /*7ee0*/  BRA `(.L_x_25) ;  /* 0xffffff9c00287947 */ /* 0x000fea000383ffff */
.L_x_167:
[----:B------:R-:W-:Y:S01]  /*7ef0*/  BSSY B1, `(.L_x_187) ;  /* 0x0000006000017945 */ /* 0x000fe20003800000 */
[----:B------:R-:W-:-:S07]  /*7f00*/  IMAD.MOV.U32 R15, RZ, RZ, -0x1 ;  /* 0xffffffffff0f7424 */ /* 0x000fce00078e00ff */
[----:B------:R-:W-:Y:S05]  /*7f10*/  WARPSYNC.COLLECTIVE R15, `(.L_x_188) ;  /* 0x000000000f0c7348 */ /* 0x000fea0003c00000 */
[----:B------:R-:W-:Y:S02]  /*7f20*/  ELECT P6, UR62, PT ;  /* 0x00000000003e782f */ /* 0x000fe400038c0000 */
[----:B------:R-:W-:Y:S01]  /*7f30*/  MOV R14, UR62 ;  /* 0x0000003e000e7c02 */ /* 0x000fe20008000f00 */
[----:B------:R-:W-:Y:S10]  /*7f40*/  ENDCOLLECTIVE ;  /* 0x000000000000791b */ /* 0x000ff40003800000 */
.L_x_188:
[----:B------:R-:W-:Y:S05]  /*7f50*/  BSYNC B1 ;  /* 0x0000000000017941 */ /* 0x000fea0003800000 */
.L_x_187:
[----:B------:R-:W-:Y:S05]  /*7f60*/  BRA `(.L_x_189) ;  /* 0xfffffff0001c7947 */ /* 0x000fea000383ffff */
.L_x_170:
[----:B-1----:R1:W2:Y:S02]  /*7f70*/  SYNCS.PHASECHK.TRANS64.TRYWAIT P0, [R23+URZ+0x28], R14 ;  /* 0x0000280e170075a7 */ /* 0x0022a4000800017f */
[----:B--2---:R-:W-:Y:S05]  /*7f80*/  @!P0 NANOSLEEP.SYNCS 0x989680 ;  /* 0x009896800000895d */ /* 0x004fea0003900000 */
[----:B------:R-:W2:Y:S02]  /*7f90*/  @!P0 SYNCS.PHASECHK.TRANS64 P0, [R23+URZ+0x28], R14 ;  /* 0x0000280e170085a7 */ /* 0x000ea4000800007f */
[----:B--2---:R-:W-:Y:S05]  /*7fa0*/  @!P0 BRA `(.L_x_170) ;  /* 0xfffffffc00f08947 */ /* 0x004fea000383ffff */
[----:B------:R-:W-:Y:S05]  /*7fb0*/  BRA `(.L_x_190) ;  /* 0xfffffff000547947 */ /* 0x000fea000383ffff */
.L_x_178:
[----:B------:R-:W-:Y:S01]  /*7fc0*/  BSSY B0, `(.L_x_191) ;  /* 0x0000006000007945 */ /* 0x000fe20003800000 */
[----:B------:R-:W-:-:S07]  /*7fd0*/  IMAD.MOV.U32 R15, RZ, RZ, -0x1 ;  /* 0xffffffffff0f7424 */ /* 0x000fce00078e00ff */
[----:B------:R-:W-:Y:S05]  /*7fe0*/  WARPSYNC.COLLECTIVE R15, `(.L_x_192) ;  /* 0x000000000f0c7348 */ /* 0x000fea0003c00000 */
[----:B------:R-:W-:Y:S02]  /*7ff0*/  ELECT P6, UR62, PT ;  /* 0x00000000003e782f */ /* 0x000fe400038c0000 */
[----:B------:R-:W-:Y:S01]  /*8000*/  MOV R14, UR62 ;  /* 0x0000003e000e7c02 */ /* 0x000fe20008000f00 */
[----:B------:R-:W-:Y:S10]  /*8010*/  ENDCOLLECTIVE ;  /* 0x000000000000791b */ /* 0x000ff40003800000 */
.L_x_192:
[----:B------:R-:W-:Y:S05]  /*8020*/  BSYNC B0 ;  /* 0x0000000000007941 */ /* 0x000fea0003800000 */
.L_x_191:
[----:B------:R-:W-:Y:S05]  /*8030*/  BRA `(.L_x_193) ;  /* 0xfffffff800ac7947 */ /* 0x000fea000383ffff */
.L_x_182:
[----:B0-----:R0:W1:Y:S02]  /*8040*/  SYNCS.PHASECHK.TRANS64.TRYWAIT P0, [R7+URZ], R2 ;  /* 0x00000002070075a7 */ /* 0x001064000800017f */
[----:B-1----:R-:W-:Y:S05]  /*8050*/  @!P0 NANOSLEEP.SYNCS 0x989680 ;  /* 0x009896800000895d */ /* 0x002fea0003900000 */
[----:B------:R-:W1:Y:S02]  /*8060*/  @!P0 SYNCS.PHASECHK.TRANS64 P0, [R7+URZ], R2 ;  /* 0x00000002070085a7 */ /* 0x000e64000800007f */
[----:B-1----:R-:W-:Y:S05]  /*8070*/  @!P0 BRA `(.L_x_182) ;  /* 0xfffffffc00f08947 */ /* 0x002fea000383ffff */
[----:B------:R-:W-:Y:S05]  /*8080*/  BRA `(.L_x_194) ;  /* 0xfffffff800ec7947 */ /* 0x000fea000383ffff */
.L_x_183:
[----:B0-----:R0:W1:Y:S02]  /*8090*/  SYNCS.PHASECHK.TRANS64.TRYWAIT P0, [R6+URZ], R3 ;  /* 0x00000003060075a7 */ /* 0x001064000800017f */
[----:B-1----:R-:W-:Y:S05]  /*80a0*/  @!P0 NANOSLEEP.SYNCS 0x989680 ;  /* 0x009896800000895d */ /* 0x002fea0003900000 */
[----:B------:R-:W1:Y:S02]  /*80b0*/  @!P0 SYNCS.PHASECHK.TRANS64 P0, [R6+URZ], R3 ;  /* 0x00000003060085a7 */ /* 0x000e64000800007f */
[----:B-1----:R-:W-:Y:S05]  /*80c0*/  @!P0 BRA `(.L_x_183) ;  /* 0xfffffffc00f08947 */ /* 0x002fea000383ffff */
[----:B------:R-:W-:Y:S05]  /*80d0*/  BRA `(.L_x_195) ;  /* 0xfffffff800fc7947 */ /* 0x000fea000383ffff */
.L_x_184:
[----:B0-----:R0:W1:Y:S02]  /*80e0*/  SYNCS.PHASECHK.TRANS64.TRYWAIT P0, [R7+URZ], R4 ;  /* 0x00000004070075a7 */ /* 0x001064000800017f */
[----:B-1----:R-:W-:Y:S05]  /*80f0*/  @!P0 NANOSLEEP.SYNCS 0x989680 ;  /* 0x009896800000895d */ /* 0x002fea0003900000 */
[----:B------:R-:W1:Y:S02]  /*8100*/  @!P0 SYNCS.PHASECHK.TRANS64 P0, [R7+URZ], R4 ;  /* 0x00000004070085a7 */ /* 0x000e64000800007f */
[----:B-1----:R-:W-:Y:S05]  /*8110*/  @!P0 BRA `(.L_x_184) ;  /* 0xfffffffc00f08947 */ /* 0x002fea000383ffff */
[----:B------:R-:W-:Y:S05]  /*8120*/  BRA `(.L_x_196) ;  /* 0xfffffffc000c7947 */ /* 0x000fea000383ffff */
.L_x_185:
[----:B-1----:R1:W2:Y:S02]  /*8130*/  SYNCS.PHASECHK.TRANS64.TRYWAIT P0, [R6+URZ], R3 ;  /* 0x00000003060075a7 */ /* 0x0022a4000800017f */
[----:B--2---:R-:W-:Y:S05]  /*8140*/  @!P0 NANOSLEEP.SYNCS 0x989680 ;  /* 0x009896800000895d */ /* 0x004fea0003900000 */
[----:B------:R-:W2:Y:S02]  /*8150*/  @!P0 SYNCS.PHASECHK.TRANS64 P0, [R6+URZ], R3 ;  /* 0x00000003060085a7 */ /* 0x000ea4000800007f */
[----:B--2---:R-:W-:Y:S05]  /*8160*/  @!P0 BRA `(.L_x_185) ;  /* 0xfffffffc00f08947 */ /* 0x004fea000383ffff */
[----:B------:R-:W-:Y:S05]  /*8170*/  BRA `(.L_x_197) ;  /* 0xfffffffc00147947 */ /* 0x000fea000383ffff */
.L_x_198:
[----:B------:R-:W-:-:S00]  /*8180*/  BRA `(.L_x_198) ;  /* 0xfffffffc00fc7947 */ /* 0x000fc0000383ffff */
[----:B------:R-:W-:-:S00]  /*8190*/  NOP ;  /* 0x0000000000007918 */ /* 0x000fc00000000000 */
        /* <DEDUP_REMOVED lines=14> */
.L_x_199:


//--------------------- .nv.global.init           --------------------------
	.section	.nv.global.init,"aw",@progbits
.nv.global.init:
	.type		$str$22,@object
	.size		$str$22,($str$23 - $str$22)
$str$22:
        /*0000*/ 	.byte	0x6b, 0x5f, 0x74, 0x69, 0x6c, 0x65, 0x5f, 0x63, 0x6f, 0x75, 0x6e, 0x74, 0x20, 0x3e, 0x3d, 0x20
        /*0010*/ 	.byte	0x31, 0x00
	.type		$str$23,@object
	.size		$str$23,(__unnamed_1 - $str$23)
$str$23:
        /*0012*/ 	.byte	0x2f, 0x74, 0x6d, 0x70, 0x2f, 0x63, 0x75, 0x74, 0x6c, 0x61, 0x73, 0x73, 0x5f, 0x73, 0x77, 0x65
        /*0022*/ 	.byte	0x65, 0x70, 0x5f, 0x73, 0x72, 0x63, 0x2f, 0x69, 0x6e, 0x63, 0x6c, 0x75, 0x64, 0x65, 0x2f, 0x63
        /*0032*/ 	.byte	0x75, 0x74, 0x6c, 0x61, 0x73, 0x73, 0x2f, 0x67, 0x65, 0x6d, 0x6d, 0x2f, 0x63, 0x6f, 0x6c, 0x6c
        /*0042*/ 	.byte	0x65, 0x63, 0x74, 0x69, 0x76, 0x65, 0x2f, 0x73, 0x6d, 0x39, 0x30, 0x5f, 0x6d, 0x6d, 0x61, 0x5f
        /*0052*/ 	.byte	0x74, 0x6d, 0x61, 0x5f, 0x67, 0x6d, 0x6d, 0x61, 0x5f, 0x73, 0x73, 0x5f, 0x77, 0x61, 0x72, 0x70
        /*0062*/ 	.byte	0x73, 0x70, 0x65, 0x63, 0x69, 0x61, 0x6c, 0x69, 0x7a, 0x65, 0x64, 0x2e, 0x68, 0x70, 0x70, 0x00
	.type		__unnamed_1,@object
	.size		__unnamed_1,(.L_0 - __unnamed_1)
__unnamed_1:
        /*0072*/ 	.byte	0x76, 0x6f, 0x69, 0x64, 0x20, 0x63, 0x75, 0x74, 0x6c, 0x61, 0x73, 0x73, 0x3a, 0x3a, 0x67, 0x65
        /* <DEDUP_REMOVED lines=180> */
        /*0bc2*/ 	.byte	0x75, 0x74, 0x65, 0x3a, 0x3a, 0x69, 0x64, 0x65, 0x6e, 0x74, 0x69, 0x74, 0x79, 0x5d, 0x00
.L_0:


//--------------------- .nv.shared._ZN7cutlass13device_kernelINS_4gemm6kernel13GemmUniversalIN4cute5tupleIJiiiiEEENS1_10collective13CollectiveMmaINS1_34MainloopSm90TmaGmmaWarpSpecializedILi5ENS5_IJNS4_1CILi2EEENSA_ILi1EEESC_EEENS1_35KernelTmaWarpSpecializedCooperativeEEENS5_IJNSA_ILi128EEESG_NSA_ILi64EEEEEENS_10bfloat16_tENS5_IJlSC_lEEESJ_SK_NS4_8TiledMMAINS4_8MMA_AtomIJNS4_4SM904GMMA28MMA_64x128x16_F32BF16BF16_SSILNSO_5MajorE0ELSQ_0ELNSO_7ScaleInE1ELSR_1EEEEEENS4_6LayoutISD_NS5_IJSC_NSA_ILi0EEESV_EEEEENS5_IJNS4_10UnderscoreESY_SY_EEEEENS4_13SM90_TMA_LOADENS4_14ComposedLayoutINS4_7SwizzleILi3ELi4ELi3EEENS4_18smem_ptr_flag_bitsILi16EEENSU_INS5_IJNSA_ILi8EEESH_EEENS5_IJSH_SC_EEEEEEEvNS4_8identityENS4_23SM90_TMA_LOAD_MULTICASTES1B_vS1C_EENS_8epilogue10collective6detail29Sm90TmaWarpSpecializedAdapterINS1G_15DefaultEpilogueISJ_SK_SK_NS1F_6thread17LinearCombinationISJ_Li1EffLNS1K_9ScaleType4KindE0ELNS_15FloatRoundStyleE2ESJ_EENS1_15EpilogueDefaultEEEEEvvEEEEvNT_6ParamsE --------------------------
	.section	.nv.shared._ZN7cutlass13device_kernelINS_4gemm6kernel13GemmUniversalIN4cute5tupleIJiiiiEEENS1_10collective13CollectiveMmaINS1_34MainloopSm90TmaGmmaWarpSpecializedILi5ENS5_IJNS4_1CILi2EEENSA_ILi1EEESC_EEENS1_35KernelTmaWarpSpecializedCooperativeEEENS5_IJNSA_ILi128EEESG_NSA_ILi64EEEEEENS_10bfloat16_tENS5_IJlSC_lEEESJ_SK_NS4_8TiledMMAINS4_8MMA_AtomIJNS4_4SM904GMMA28MMA_64x128x16_F32BF16BF16_SSILNSO_5MajorE0ELSQ_0ELNSO_7ScaleInE1ELSR_1EEEEEENS4_6LayoutISD_NS5_IJSC_NSA_ILi0EEESV_EEEEENS5_IJNS4_10UnderscoreESY_SY_EEEEENS4_13SM90_TMA_LOADENS4_14ComposedLayoutINS4_7SwizzleILi3ELi4ELi3EEENS4_18smem_ptr_flag_bitsILi16EEENSU_INS5_IJNSA_ILi8EEESH_EEENS5_IJSH_SC_EEEEEEEvNS4_8identityENS4_23SM90_TMA_LOAD_MULTICASTES1B_vS1C_EENS_8epilogue10collective6detail29Sm90TmaWarpSpecializedAdapterINS1G_15DefaultEpilogueISJ_SK_SK_NS1F_6thread17LinearCombinationISJ_Li1EffLNS1K_9ScaleType4KindE0ELNS_15FloatRoundStyleE2ESJ_EENS1_15EpilogueDefaultEEEEEvvEEEEvNT_6ParamsE,"aw",@nobits
	.sectionflags	@""
	.align	16
	.zero		1024


//--------------------- .nv.shared.reserved.0     --------------------------
	.section	.nv.shared.reserved.0,"aw",@nobits
	.weak		__nv_reservedSMEM_offset_0_alias
	.size		__nv_reservedSMEM_offset_0_alias, 0, 0
	.other		__nv_reservedSMEM_offset_0_alias,@"STO_CUDA_RESERVED_SHARED STV_DEFAULT"
__nv_reservedSMEM_offset_0_alias:
	.zero		0


//--------------------- .nv.global                --------------------------
	.section	.nv.global,"aw",@nobits
.nv.global:
	.type		_ZN39_INTERNAL_a1a49258_4_k_cu_765f60cd_39564cute1_E,@object
	.size		_ZN39_INTERNAL_a1a49258_4_k_cu_765f60cd_39564cute1_E,(_ZN39_INTERNAL_a1a49258_4_k_cu_765f60cd_39564cuda3std3__45__cpo6cbeginE - _ZN39_INTERNAL_a1a49258_4_k_cu_765f60cd_39564cute1_E)
_ZN39_INTERNAL_a1a49258_4_k_cu_765f60cd_39564cute1_E:
	.zero		1
	.type		_ZN39_INTERNAL_a1a49258_4_k_cu_765f60cd_39564cuda3std3__45__cpo6cbeginE,@object
	.size		_ZN39_INTERNAL_a1a49258_4_k_cu_765f60cd_39564cuda3std3__45__cpo6cbeginE,(_ZN39_INTERNAL_a1a49258_4_k_cu_765f60cd_39564cuda3std3__48in_placeE - _ZN39_INTERNAL_a1a49258_4_k_cu_765f60cd_39564cuda3std3__45__cpo6cbeginE)
_ZN39_INTERNAL_a1a49258_4_k_cu_765f60cd_39564cuda3std3__45__cpo6cbeginE:
	.zero		1
	.type		_ZN39_INTERNAL_a1a49258_4_k_cu_765f60cd_39564cuda3std3__48in_placeE,@object
	.size		_ZN39_INTERNAL_a1a49258_4_k_cu_765f60cd_39564cuda3std3__48in_placeE,(_ZN39_INTERNAL_a1a49258_4_k_cu_765f60cd_39564cuda3std6ranges3__45__cpo9iter_moveE - _ZN39_INTERNAL_a1a49258_4_k_cu_765f60cd_39564cuda3std3__48in_placeE)
_ZN39_INTERNAL_a1a49258_4_k_cu_765f60cd_39564cuda3std3__48in_placeE:
	.zero		1
	.type		_ZN39_INTERNAL_a1a49258_4_k_cu_765f60cd_39564cuda3std6ranges3__45__cpo9iter_moveE,@object
	.size		_ZN39_INTERNAL_a1a49258_4_k_cu_765f60cd_39564cuda3std6ranges3__45__cpo9iter_moveE,(_ZN39_INTERNAL_a1a49258_4_k_cu_765f60cd_39564cuda3std3__45__cpo5beginE - _ZN39_INTERNAL_a1a49258_4_k_cu_765f60cd_39564cuda3std6ranges3__45__cpo9iter_moveE)
_ZN39_INTERNAL_a1a49258_4_k_cu_765f60cd_39564cuda3std6ranges3__45__cpo9iter_moveE:
	.zero		1
	.type		_ZN39_INTERNAL_a1a49258_4_k_cu_765f60cd_39564cuda3std3__45__cpo5beginE,@object
	.size		_ZN39_INTERNAL_a1a49258_4_k_cu_765f60cd_39564cuda3std3__45__cpo5beginE,(_ZN39_INTERNAL_a1a49258_4_k_cu_765f60cd_39564cuda3std3__441_GLOBAL__N__a1a49258_4_k_cu_765f60cd_39566ignoreE - _ZN39_INTERNAL_a1a49258_4_k_cu_765f60cd_39564cuda3std3__45__cpo5beginE)
_ZN39_INTERNAL_a1a49258_4_k_cu_765f60cd_39564cuda3std3__45__cpo5beginE:
	.zero		1
	.type		_ZN39_INTERNAL_a1a49258_4_k_cu_765f60cd_39564cuda3std3__441_GLOBAL__N__a1a49258_4_k_cu_765f60cd_39566ignoreE,@object
	.size		_ZN39_INTERNAL_a1a49258_4_k_cu_765f60cd_39564cuda3std3__441_GLOBAL__N__a1a49258_4_k_cu_765f60cd_39566ignoreE,(_ZN39_INTERNAL_a1a49258_4_k_cu_765f60cd_39564cute7productE - _ZN39_INTERNAL_a1a49258_4_k_cu_765f60cd_39564cuda3std3__441_GLOBAL__N__a1a49258_4_k_cu_765f60cd_39566ignoreE)
_ZN39_INTERNAL_a1a49258_4_k_cu_765f60cd_39564cuda3std3__441_GLOBAL__N__a1a49258_4_k_cu_765f60cd_39566ignoreE:
	.zero		1
	.type		_ZN39_INTERNAL_a1a49258_4_k_cu_765f60cd_39564cute7productE,@object
	.size		_ZN39_INTERNAL_a1a49258_4_k_cu_765f60cd_39564cute7productE,(_ZN39_INTERNAL_a1a49258_4_k_cu_765f60cd_39564cuda3std3__45__cpo3endE - _ZN39_INTERNAL_a1a49258_4_k_cu_765f60cd_39564cute7productE)
_ZN39_INTERNAL_a1a49258_4_k_cu_765f60cd_39564cute7productE:
	.zero		1
	.type		_ZN39_INTERNAL_a1a49258_4_k_cu_765f60cd_39564cuda3std3__45__cpo3endE,@object
	.size		_ZN39_INTERNAL_a1a49258_4_k_cu_765f60cd_39564cuda3std3__45__cpo3endE,(_ZN39_INTERNAL_a1a49258_4_k_cu_765f60cd_39564cuda3std3__419piecewise_constructE - _ZN39_INTERNAL_a1a49258_4_k_cu_765f60cd_39564cuda3std3__45__cpo3endE)
_ZN39_INTERNAL_a1a49258_4_k_cu_765f60cd_39564cuda3std3__45__cpo3endE:
	.zero		1
	.type		_ZN39_INTERNAL_a1a49258_4_k_cu_765f60cd_39564cuda3std3__419piecewise_constructE,@object
	.size		_ZN39_INTERNAL_a1a49258_4_k_cu_765f60cd_39564cuda3std3__419piecewise_constructE,(_ZN39_INTERNAL_a1a49258_4_k_cu_765f60cd_39564cuda3std3__45__cpo4cendE - _ZN39_INTERNAL_a1a49258_4_k_cu_765f60cd_39564cuda3std3__419piecewise_constructE)
_ZN39_INTERNAL_a1a49258_4_k_cu_765f60cd_39564cuda3std3__419piecewise_constructE:
	.zero		1
	.type		_ZN39_INTERNAL_a1a49258_4_k_cu_765f60cd_39564cuda3std3__45__cpo4cendE,@object
	.size		_ZN39_INTERNAL_a1a49258_4_k_cu_765f60cd_39564cuda3std3__45__cpo4cendE,(_ZN39_INTERNAL_a1a49258_4_k_cu_765f60cd_39564cuda3std6ranges3__45__cpo4swapE - _ZN39_INTERNAL_a1a49258_4_k_cu_765f60cd_39564cuda3std3__45__cpo4cendE)
_ZN39_INTERNAL_a1a49258_4_k_cu_765f60cd_39564cuda3std3__45__cpo4cendE:
	.zero		1
	.type		_ZN39_INTERNAL_a1a49258_4_k_cu_765f60cd_39564cuda3std6ranges3__45__cpo4swapE,@object
	.size		_ZN39_INTERNAL_a1a49258_4_k_cu_765f60cd_39564cuda3std6ranges3__45__cpo4swapE,(.L_8 - _ZN39_INTERNAL_a1a49258_4_k_cu_765f60cd_39564cuda3std6ranges3__45__cpo4swapE)
_ZN39_INTERNAL_a1a49258_4_k_cu_765f60cd_39564cuda3std6ranges3__45__cpo4swapE:
	.zero		1
.L_8:


//--------------------- .nv.constant0._ZN7cutlass13device_kernelINS_4gemm6kernel13GemmUniversalIN4cute5tupleIJiiiiEEENS1_10collective13CollectiveMmaINS1_34MainloopSm90TmaGmmaWarpSpecializedILi5ENS5_IJNS4_1CILi2EEENSA_ILi1EEESC_EEENS1_35KernelTmaWarpSpecializedCooperativeEEENS5_IJNSA_ILi128EEESG_NSA_ILi64EEEEEENS_10bfloat16_tENS5_IJlSC_lEEESJ_SK_NS4_8TiledMMAINS4_8MMA_AtomIJNS4_4SM904GMMA28MMA_64x128x16_F32BF16BF16_SSILNSO_5MajorE0ELSQ_0ELNSO_7ScaleInE1ELSR_1EEEEEENS4_6LayoutISD_NS5_IJSC_NSA_ILi0EEESV_EEEEENS5_IJNS4_10UnderscoreESY_SY_EEEEENS4_13SM90_TMA_LOADENS4_14ComposedLayoutINS4_7SwizzleILi3ELi4ELi3EEENS4_18smem_ptr_flag_bitsILi16EEENSU_INS5_IJNSA_ILi8EEESH_EEENS5_IJSH_SC_EEEEEEEvNS4_8identityENS4_23SM90_TMA_LOAD_MULTICASTES1B_vS1C_EENS_8epilogue10collective6detail29Sm90TmaWarpSpecializedAdapterINS1G_15DefaultEpilogueISJ_SK_SK_NS1F_6thread17LinearCombinationISJ_Li1EffLNS1K_9ScaleType4KindE0ELNS_15FloatRoundStyleE2ESJ_EENS1_15EpilogueDefaultEEEEEvvEEEEvNT_6ParamsE --------------------------
	.section	.nv.constant0._ZN7cutlass13device_kernelINS_4gemm6kernel13GemmUniversalIN4cute5tupleIJiiiiEEENS1_10collective13CollectiveMmaINS1_34MainloopSm90TmaGmmaWarpSpecializedILi5ENS5_IJNS4_1CILi2EEENSA_ILi1EEESC_EEENS1_35KernelTmaWarpSpecializedCooperativeEEENS5_IJNSA_ILi128EEESG_NSA_ILi64EEEEEENS_10bfloat16_tENS5_IJlSC_lEEESJ_SK_NS4_8TiledMMAINS4_8MMA_AtomIJNS4_4SM904GMMA28MMA_64x128x16_F32BF16BF16_SSILNSO_5MajorE0ELSQ_0ELNSO_7ScaleInE1ELSR_1EEEEEENS4_6LayoutISD_NS5_IJSC_NSA_ILi0EEESV_EEEEENS5_IJNS4_10UnderscoreESY_SY_EEEEENS4_13SM90_TMA_LOADENS4_14ComposedLayoutINS4_7SwizzleILi3ELi4ELi3EEENS4_18smem_ptr_flag_bitsILi16EEENSU_INS5_IJNSA_ILi8EEESH_EEENS5_IJSH_SC_EEEEEEEvNS4_8identityENS4_23SM90_TMA_LOAD_MULTICASTES1B_vS1C_EENS_8epilogue10collective6detail29Sm90TmaWarpSpecializedAdapterINS1G_15DefaultEpilogueISJ_SK_SK_NS1F_6thread17LinearCombinationISJ_Li1EffLNS1K_9ScaleType4KindE0ELNS_15FloatRoundStyleE2ESJ_EENS1_15EpilogueDefaultEEEEEvvEEEEvNT_6ParamsE,"a",@progbits
	.sectionflags	@""
	.align	4
.nv.constant0._ZN7cutlass13device_kernelINS_4gemm6kernel13GemmUniversalIN4cute5tupleIJiiiiEEENS1_10collective13CollectiveMmaINS1_34MainloopSm90TmaGmmaWarpSpecializedILi5ENS5_IJNS4_1CILi2EEENSA_ILi1EEESC_EEENS1_35KernelTmaWarpSpecializedCooperativeEEENS5_IJNSA_ILi128EEESG_NSA_ILi64EEEEEENS_10bfloat16_tENS5_IJlSC_lEEESJ_SK_NS4_8TiledMMAINS4_8MMA_AtomIJNS4_4SM904GMMA28MMA_64x128x16_F32BF16BF16_SSILNSO_5MajorE0ELSQ_0ELNSO_7ScaleInE1ELSR_1EEEEEENS4_6LayoutISD_NS5_IJSC_NSA_ILi0EEESV_EEEEENS5_IJNS4_10UnderscoreESY_SY_EEEEENS4_13SM90_TMA_LOADENS4_14ComposedLayoutINS4_7SwizzleILi3ELi4ELi3EEENS4_18smem_ptr_flag_bitsILi16EEENSU_INS5_IJNSA_ILi8EEESH_EEENS5_IJSH_SC_EEEEEEEvNS4_8identityENS4_23SM90_TMA_LOAD_MULTICASTES1B_vS1C_EENS_8epilogue10collective6detail29Sm90TmaWarpSpecializedAdapterINS1G_15DefaultEpilogueISJ_SK_SK_NS1F_6thread17LinearCombinationISJ_Li1EffLNS1K_9ScaleType4KindE0ELNS_15FloatRoundStyleE2ESJ_EENS1_15EpilogueDefaultEEEEEvvEEEEvNT_6ParamsE:
	.zero		1664


//--------------------- SYMBOLS --------------------------

	.type		.nv.reservedSmem.offset0,@object
	.size		.nv.reservedSmem.offset0,0x4
	.type		__assertfail,@function
